def attn_fwd(
    Q,
    K,
    V,
    Out,
    Lse,
    sm_scale,
    stride_qz,
    stride_qh,
    stride_qm,
    stride_qk,
    stride_kz,
    stride_kh,
    stride_kn,
    stride_kk,
    stride_vz,
    stride_vh,
    stride_vn,
    stride_vk,
    stride_oz,
    stride_oh,
    stride_om,
    stride_ok,
    seqlen_q,
    seqlen_k,
    BLOCK_M: tl.constexpr,
    BLOCK_N: tl.constexpr,
    HEAD_DIM: tl.constexpr,
    CAUSAL: tl.constexpr,
):
    start_m = tl.program_id(0)
    off_hz = tl.program_id(1)
    q_off = off_hz * stride_qh
    k_off = off_hz * stride_kh
    v_off = off_hz * stride_vh
    offs_m = start_m * BLOCK_M + tl.arange(0, BLOCK_M)
    offs_d = tl.arange(0, HEAD_DIM)
    offs_n = tl.arange(0, BLOCK_N)
    q_ptrs = Q + q_off + offs_m[:, None] * stride_qm + offs_d[None, :] * stride_qk
    k_ptrs = K + k_off + offs_d[:, None] * stride_kk + offs_n[None, :] * stride_kn
    v_ptrs = V + v_off + offs_n[:, None] * stride_vn + offs_d[None, :] * stride_vk
    m_i = tl.full([BLOCK_M], float("-inf"), dtype=tl.float32)
    l_i = tl.zeros([BLOCK_M], dtype=tl.float32) + 1.0
    acc = tl.zeros([BLOCK_M, HEAD_DIM], dtype=tl.float32)
    q = tl.load(q_ptrs)
    acc, l_i, m_i = _attn_fwd_inner(
        acc,
        l_i,
        m_i,
        q,
        k_ptrs,
        v_ptrs,
        sm_scale,
        stride_kn,
        stride_vn,
        start_m,
        seqlen_k,
        BLOCK_M,
        BLOCK_N,
        HEAD_DIM,
        CAUSAL,
    )
    acc = acc / l_i[:, None]
    lse = m_i + tl.math.log2(l_i) / 1.4426950408889634
    o_ptrs = (
        Out
        + off_hz * stride_oh
        + offs_m[:, None] * stride_om
        + offs_d[None, :] * stride_ok
    )
    tl.store(o_ptrs, acc.to(Out.dtype.element_ty))
    tl.store(Lse + off_hz * seqlen_q + offs_m, lse)

# config = {"BLOCK_M": 128, "BLOCK_N": 64, "HEAD_DIM": 64, "arch": "sm_90", "causal": true, "dtype": "fp8e4m3", "num_stages": 2, "num_warps": 8}
# arch = sm_90


// ===== COMPILED SASS (sm_90a) =====

	.target	sm_90a

	.elftype	@"ET_EXEC"


//--------------------- .note.nv.tkinfo           --------------------------
	.section	.note.nv.tkinfo,"",@"SHT_NOTE"
	.sectionflags	@"SHF_NOTE_NV_TKINFO"
	.tkinfo
        /*0018*/ 	.word	0x00000002
        /*0030*/ 	.string	""
        /*0030*/ 	.string	"ptxas"
        /*0030*/ 	.string	"Cuda compilation tools, release 13.0, V13.0.88"
        /*0030*/ 	.string	"Build cuda_13.0.r13.0/compiler.36424714_0"
        /*0030*/ 	.string	"-v  -suppress-debug-info  -lineinfo  -arch sm_90a "



//--------------------- .note.nv.cuinfo           --------------------------
	.section	.note.nv.cuinfo,"",@"SHT_NOTE"
	.sectionflags	@"SHF_NOTE_NV_CUINFO"
        /*0018*/ 	.short	0x0002
        /*001a*/ 	.short	0x005a
        /*001c*/ 	.short	0x0082
	.zero		2


//--------------------- .nv.info                  --------------------------
	.section	.nv.info,"",@"SHT_CUDA_INFO"
	.align	4


	//----- nvinfo : EIATTR_REGCOUNT
	.align		4
        /*0000*/ 	.byte	0x04, 0x2f
        /*0002*/ 	.short	(.L_2 - .L_1)
	.align		4
.L_1:
        /*0004*/ 	.word	index@(attn_fwd)
        /*0008*/ 	.word	0x000000ba


	//----- nvinfo : EIATTR_FRAME_SIZE
	.align		4
.L_2:
        /*000c*/ 	.byte	0x04, 0x11
        /*000e*/ 	.short	(.L_4 - .L_3)
	.align		4
.L_3:
        /*0010*/ 	.word	index@(attn_fwd)
        /*0014*/ 	.word	0x00000000


	//----- nvinfo : EIATTR_MIN_STACK_SIZE
	.align		4
.L_4:
        /*0018*/ 	.byte	0x04, 0x12
        /*001a*/ 	.short	(.L_6 - .L_5)
	.align		4
.L_5:
        /*001c*/ 	.word	index@(attn_fwd)
        /*0020*/ 	.word	0x00000000
.L_6:


//--------------------- .nv.compat                --------------------------
	.section	.nv.compat,"",@"SHT_CUDA_COMPAT_INFO"
	.align	4
        /*0000*/ 	.byte	0x02, 0x09, 0x01, 0x00, 0x02, 0x02, 0x04, 0x00, 0x02, 0x05, 0x05, 0x00, 0x03, 0x07, 0x01, 0x01
        /*0010*/ 	.byte	0x02, 0x03, 0x00, 0x00, 0x02, 0x06, 0x01, 0x00, 0x04, 0x0b, 0x08, 0x00, 0x00, 0x00, 0x00, 0x00
        /*0020*/ 	.byte	0x00, 0x00, 0x00, 0x00


//--------------------- .nv.info.attn_fwd         --------------------------
	.section	.nv.info.attn_fwd,"",@"SHT_CUDA_INFO"
	.sectionflags	@""
	.align	4


	//----- nvinfo : EIATTR_CUDA_API_VERSION
	.align		4
        /*0000*/ 	.byte	0x04, 0x37
        /*0002*/ 	.short	(.L_8 - .L_7)
.L_7:
        /*0004*/ 	.word	0x00000082


	//----- nvinfo : EIATTR_KPARAM_INFO
	.align		4
.L_8:
        /*0008*/ 	.byte	0x04, 0x17
        /*000a*/ 	.short	(.L_10 - .L_9)
.L_9:
        /*000c*/ 	.word	0x00000000
        /*0010*/ 	.short	0x0019
        /*0012*/ 	.short	0x0080
        /*0014*/ 	.byte	0x00, 0xf4, 0x21, 0x00


	//----- nvinfo : EIATTR_KPARAM_INFO
	.align		4
.L_10:
        /*0018*/ 	.byte	0x04, 0x17
        /*001a*/ 	.short	(.L_12 - .L_11)
.L_11:
        /*001c*/ 	.word	0x00000000
        /*0020*/ 	.short	0x0018
        /*0022*/ 	.short	0x0078
        /*0024*/ 	.byte	0x00, 0xf4, 0x21, 0x00


	//----- nvinfo : EIATTR_KPARAM_INFO
	.align		4
.L_12:
        /*0028*/ 	.byte	0x04, 0x17
        /*002a*/ 	.short	(.L_14 - .L_13)
.L_13:
        /*002c*/ 	.word	0x00000000
        /*0030*/ 	.short	0x0017
        /*0032*/ 	.short	0x0070
        /*0034*/ 	.byte	0x00, 0xf0, 0x11, 0x00


	//----- nvinfo : EIATTR_KPARAM_INFO
	.align		4
.L_14:
        /*0038*/ 	.byte	0x04, 0x17
        /*003a*/ 	.short	(.L_16 - .L_15)
.L_15:
        /*003c*/ 	.word	0x00000000
        /*0040*/ 	.short	0x0016
        /*0042*/ 	.short	0x006c
        /*0044*/ 	.byte	0x00, 0xf0, 0x11, 0x00


	//----- nvinfo : EIATTR_KPARAM_INFO
	.align		4
.L_16:
        /*0048*/ 	.byte	0x04, 0x17
        /*004a*/ 	.short	(.L_18 - .L_17)
.L_17:
        /*004c*/ 	.word	0x00000000
        /*0050*/ 	.short	0x0015
        /*0052*/ 	.short	0x0068
        /*0054*/ 	.byte	0x00, 0xf0, 0x11, 0x00


	//----- nvinfo : EIATTR_KPARAM_INFO
	.align		4
.L_18:
        /*0058*/ 	.byte	0x04, 0x17
        /*005a*/ 	.short	(.L_20 - .L_19)
.L_19:
        /*005c*/ 	.word	0x00000000
        /*0060*/ 	.short	0x0014
        /*0062*/ 	.short	0x0064
        /*0064*/ 	.byte	0x00, 0xf0, 0x11, 0x00


	//----- nvinfo : EIATTR_KPARAM_INFO
	.align		4
.L_20:
        /*0068*/ 	.byte	0x04, 0x17
        /*006a*/ 	.short	(.L_22 - .L_21)
.L_21:
        /*006c*/ 	.word	0x00000000
        /*0070*/ 	.short	0x0013
        /*0072*/ 	.short	0x0060
        /*0074*/ 	.byte	0x00, 0xf0, 0x11, 0x00


	//----- nvinfo : EIATTR_KPARAM_INFO
	.align		4
.L_22:
        /*0078*/ 	.byte	0x04, 0x17
        /*007a*/ 	.short	(.L_24 - .L_23)
.L_23:
        /*007c*/ 	.word	0x00000000
        /*0080*/ 	.short	0x0012
        /*0082*/ 	.short	0x005c
        /*0084*/ 	.byte	0x00, 0xf0, 0x11, 0x00


	//----- nvinfo : EIATTR_KPARAM_INFO
	.align		4
.L_24:
        /*0088*/ 	.byte	0x04, 0x17
        /*008a*/ 	.short	(.L_26 - .L_25)
.L_25:
        /*008c*/ 	.word	0x00000000
        /*0090*/ 	.short	0x0011
        /*0092*/ 	.short	0x0058
        /*0094*/ 	.byte	0x00, 0xf0, 0x11, 0x00


	//----- nvinfo : EIATTR_KPARAM_INFO
	.align		4
.L_26:
        /*0098*/ 	.byte	0x04, 0x17
        /*009a*/ 	.short	(.L_28 - .L_27)
.L_27:
        /*009c*/ 	.word	0x00000000
        /*00a0*/ 	.short	0x0010
        /*00a2*/ 	.short	0x0054
        /*00a4*/ 	.byte	0x00, 0xf0, 0x11, 0x00


	//----- nvinfo : EIATTR_KPARAM_INFO
	.align		4
.L_28:
        /*00a8*/ 	.byte	0x04, 0x17
        /*00aa*/ 	.short	(.L_30 - .L_29)
.L_29:
        /*00ac*/ 	.word	0x00000000
        /*00b0*/ 	.short	0x000f
        /*00b2*/ 	.short	0x0050
        /*00b4*/ 	.byte	0x00, 0xf0, 0x11, 0x00


	//----- nvinfo : EIATTR_KPARAM_INFO
	.align		4
.L_30:
        /*00b8*/ 	.byte	0x04, 0x17
        /*00ba*/ 	.short	(.L_32 - .L_31)
.L_31:
        /*00bc*/ 	.word	0x00000000
        /*00c0*/ 	.short	0x000e
        /*00c2*/ 	.short	0x004c
        /*00c4*/ 	.byte	0x00, 0xf0, 0x11, 0x00


	//----- nvinfo : EIATTR_KPARAM_INFO
	.align		4
.L_32:
        /*00c8*/ 	.byte	0x04, 0x17
        /*00ca*/ 	.short	(.L_34 - .L_33)
.L_33:
        /*00cc*/ 	.word	0x00000000
        /*00d0*/ 	.short	0x000d
        /*00d2*/ 	.short	0x0048
        /*00d4*/ 	.byte	0x00, 0xf0, 0x11, 0x00


	//----- nvinfo : EIATTR_KPARAM_INFO
	.align		4
.L_34:
        /*00d8*/ 	.byte	0x04, 0x17
        /*00da*/ 	.short	(.L_36 - .L_35)
.L_35:
        /*00dc*/ 	.word	0x00000000
        /*00e0*/ 	.short	0x000c
        /*00e2*/ 	.short	0x0044
        /*00e4*/ 	.byte	0x00, 0xf0, 0x11, 0x00


	//----- nvinfo : EIATTR_KPARAM_INFO
	.align		4
.L_36:
        /*00e8*/ 	.byte	0x04, 0x17
        /*00ea*/ 	.short	(.L_38 - .L_37)
.L_37:
        /*00ec*/ 	.word	0x00000000
        /*00f0*/ 	.short	0x000b
        /*00f2*/ 	.short	0x0040
        /*00f4*/ 	.byte	0x00, 0xf0, 0x11, 0x00


	//----- nvinfo : EIATTR_KPARAM_INFO
	.align		4
.L_38:
        /*00f8*/ 	.byte	0x04, 0x17
        /*00fa*/ 	.short	(.L_40 - .L_39)
.L_39:
        /*00fc*/ 	.word	0x00000000
        /*0100*/ 	.short	0x000a
        /*0102*/ 	.short	0x003c
        /*0104*/ 	.byte	0x00, 0xf0, 0x11, 0x00


	//----- nvinfo : EIATTR_KPARAM_INFO
	.align		4
.L_40:
        /*0108*/ 	.byte	0x04, 0x17
        /*010a*/ 	.short	(.L_42 - .L_41)
.L_41:
        /*010c*/ 	.word	0x00000000
        /*0110*/ 	.short	0x0009
        /*0112*/ 	.short	0x0038
        /*0114*/ 	.byte	0x00, 0xf0, 0x11, 0x00


	//----- nvinfo : EIATTR_KPARAM_INFO
	.align		4
.L_42:
        /*0118*/ 	.byte	0x04, 0x17
        /*011a*/ 	.short	(.L_44 - .L_43)
.L_43:
        /*011c*/ 	.word	0x00000000
        /*0120*/ 	.short	0x0008
        /*0122*/ 	.short	0x0034
        /*0124*/ 	.byte	0x00, 0xf0, 0x11, 0x00


	//----- nvinfo : EIATTR_KPARAM_INFO
	.align		4
.L_44:
        /*0128*/ 	.byte	0x04, 0x17
        /*012a*/ 	.short	(.L_46 - .L_45)
.L_45:
        /*012c*/ 	.word	0x00000000
        /*0130*/ 	.short	0x0007
        /*0132*/ 	.short	0x0030
        /*0134*/ 	.byte	0x00, 0xf0, 0x11, 0x00


	//----- nvinfo : EIATTR_KPARAM_INFO
	.align		4
.L_46:
        /*0138*/ 	.byte	0x04, 0x17
        /*013a*/ 	.short	(.L_48 - .L_47)
.L_47:
        /*013c*/ 	.word	0x00000000
        /*0140*/ 	.short	0x0006
        /*0142*/ 	.short	0x002c
        /*0144*/ 	.byte	0x00, 0xf0, 0x11, 0x00


	//----- nvinfo : EIATTR_KPARAM_INFO
	.align		4
.L_48:
        /*0148*/ 	.byte	0x04, 0x17
        /*014a*/ 	.short	(.L_50 - .L_49)
.L_49:
        /*014c*/ 	.word	0x00000000
        /*0150*/ 	.short	0x0005
        /*0152*/ 	.short	0x0028
        /*0154*/ 	.byte	0x00, 0xf0, 0x11, 0x00


	//----- nvinfo : EIATTR_KPARAM_INFO
	.align		4
.L_50:
        /*0158*/ 	.byte	0x04, 0x17
        /*015a*/ 	.short	(.L_52 - .L_51)
.L_51:
        /*015c*/ 	.word	0x00000000
        /*0160*/ 	.short	0x0004
        /*0162*/ 	.short	0x0020
        /*0164*/ 	.byte	0x00, 0xf4, 0x21, 0x00


	//----- nvinfo : EIATTR_KPARAM_INFO
	.align		4
.L_52:
        /*0168*/ 	.byte	0x04, 0x17
        /*016a*/ 	.short	(.L_54 - .L_53)
.L_53:
        /*016c*/ 	.word	0x00000000
        /*0170*/ 	.short	0x0003
        /*0172*/ 	.short	0x0018
        /*0174*/ 	.byte	0x00, 0xf4, 0x21, 0x00


	//----- nvinfo : EIATTR_KPARAM_INFO
	.align		4
.L_54:
        /*0178*/ 	.byte	0x04, 0x17
        /*017a*/ 	.short	(.L_56 - .L_55)
.L_55:
        /*017c*/ 	.word	0x00000000
        /*0180*/ 	.short	0x0002
        /*0182*/ 	.short	0x0010
        /*0184*/ 	.byte	0x00, 0xf4, 0x21, 0x00


	//----- nvinfo : EIATTR_KPARAM_INFO
	.align		4
.L_56:
        /*0188*/ 	.byte	0x04, 0x17
        /*018a*/ 	.short	(.L_58 - .L_57)
.L_57:
        /*018c*/ 	.word	0x00000000
        /*0190*/ 	.short	0x0001
        /*0192*/ 	.short	0x0008
        /*0194*/ 	.byte	0x00, 0xf4, 0x21, 0x00


	//----- nvinfo : EIATTR_KPARAM_INFO
	.align		4
.L_58:
        /*0198*/ 	.byte	0x04, 0x17
        /*019a*/ 	.short	(.L_60 - .L_59)
.L_59:
        /*019c*/ 	.word	0x00000000
        /*01a0*/ 	.short	0x0000
        /*01a2*/ 	.short	0x0000
        /*01a4*/ 	.byte	0x00, 0xf4, 0x21, 0x00


	//----- nvinfo : EIATTR_SPARSE_MMA_MASK
	.align		4
.L_60:
        /*01a8*/ 	.byte	0x03, 0x50
        /*01aa*/ 	.short	0x0000


	//----- nvinfo : EIATTR_MAXREG_COUNT
	.align		4
        /*01ac*/ 	.byte	0x03, 0x1b
        /*01ae*/ 	.short	0x00ff


	//----- nvinfo : EIATTR_NUM_BARRIERS
	.align		4
        /*01b0*/ 	.byte	0x02, 0x4c
        /*01b2*/ 	.byte	0x01
	.zero		1


	//----- nvinfo : EIATTR_MERCURY_ISA_VERSION
	.align		4
        /*01b4*/ 	.byte	0x03, 0x5f
        /*01b6*/ 	.short	0x0101


	//----- nvinfo : EIATTR_COOP_GROUP_MASK_REGIDS
	.align		4
        /*01b8*/ 	.byte	0x04, 0x29
        /*01ba*/ 	.short	(.L_62 - .L_61)


	//   ....[0]....
.L_61:
        /*01bc*/ 	.word	0xffffffff


	//   ....[1]....
        /*01c0*/ 	.word	0xffffffff


	//   ....[2]....
        /*01c4*/ 	.word	0xffffffff


	//   ....[3]....
        /*01c8*/ 	.word	0xffffffff


	//   ....[4]....
        /*01cc*/ 	.word	0xffffffff


	//   ....[5]....
        /*01d0*/ 	.word	0xffffffff


	//   ....[6]....
        /*01d4*/ 	.word	0xffffffff


	//   ....[7]....
        /*01d8*/ 	.word	0xffffffff


	//   ....[8]....
        /*01dc*/ 	.word	0xffffffff


	//   ....[9]....
        /*01e0*/ 	.word	0xffffffff


	//   ....[10]....
        /*01e4*/ 	.word	0xffffffff


	//   ....[11]....
        /*01e8*/ 	.word	0xffffffff


	//   ....[12]....
        /*01ec*/ 	.word	0xffffffff


	//   ....[13]....
        /*01f0*/ 	.word	0xffffffff


	//   ....[14]....
        /*01f4*/ 	.word	0xffffffff


	//   ....[15]....
        /*01f8*/ 	.word	0xffffffff


	//----- nvinfo : EIATTR_COOP_GROUP_INSTR_OFFSETS
	.align		4
.L_62:
        /*01fc*/ 	.byte	0x04, 0x28
        /*01fe*/ 	.short	(.L_64 - .L_63)


	//   ....[0]....
.L_63:
        /*0200*/ 	.word	0x00002a60


	//   ....[1]....
        /*0204*/ 	.word	0x00002ac0


	//   ....[2]....
        /*0208*/ 	.word	0x00002d30


	//   ....[3]....
        /*020c*/ 	.word	0x00002d50


	//   ....[4]....
        /*0210*/ 	.word	0x00003580


	//   ....[5]....
        /*0214*/ 	.word	0x000035a0


	//   ....[6]....
        /*0218*/ 	.word	0x000035b0


	//   ....[7]....
        /*021c*/ 	.word	0x000035c0


	//   ....[8]....
        /*0220*/ 	.word	0x000035d0


	//   ....[9]....
        /*0224*/ 	.word	0x000035e0


	//   ....[10]....
        /*0228*/ 	.word	0x000035f0


	//   ....[11]....
        /*022c*/ 	.word	0x00003600


	//   ....[12]....
        /*0230*/ 	.word	0x00003ad0


	//   ....[13]....
        /*0234*/ 	.word	0x00003ae0


	//   ....[14]....
        /*0238*/ 	.word	0x00003b30


	//   ....[15]....
        /*023c*/ 	.word	0x00003b40


	//----- nvinfo : EIATTR_EXIT_INSTR_OFFSETS
	.align		4
.L_64:
        /*0240*/ 	.byte	0x04, 0x1c
        /*0242*/ 	.short	(.L_66 - .L_65)


	//   ....[0]....
.L_65:
        /*0244*/ 	.word	0x00005aa0


	//   ....[1]....
        /*0248*/ 	.word	0x00005ad0


	//----- nvinfo : EIATTR_REQNTID
	.align		4
.L_66:
        /*024c*/ 	.byte	0x04, 0x10
        /*024e*/ 	.short	(.L_68 - .L_67)
.L_67:
        /*0250*/ 	.word	0x00000100
        /*0254*/ 	.word	0x00000001
        /*0258*/ 	.word	0x00000001


	//----- nvinfo : EIATTR_CBANK_PARAM_SIZE
	.align		4
.L_68:
        /*025c*/ 	.byte	0x03, 0x19
        /*025e*/ 	.short	0x0088


	//----- nvinfo : EIATTR_PARAM_CBANK
	.align		4
        /*0260*/ 	.byte	0x04, 0x0a
        /*0262*/ 	.short	(.L_70 - .L_69)
	.align		4
.L_69:
        /*0264*/ 	.word	index@(.nv.constant0.attn_fwd)
        /*0268*/ 	.short	0x0210
        /*026a*/ 	.short	0x0088


	//----- nvinfo : EIATTR_SW_WAR
	.align		4
.L_70:
        /*026c*/ 	.byte	0x04, 0x36
        /*026e*/ 	.short	(.L_72 - .L_71)
.L_71:
        /*0270*/ 	.word	0x00000008
.L_72:


//--------------------- .nv.callgraph             --------------------------
	.section	.nv.callgraph,"",@"SHT_CUDA_CALLGRAPH"
	.align	4
	.sectionentsize	8
	.align		4
        /*0000*/ 	.word	0x00000000
	.align		4
        /*0004*/ 	.word	0xffffffff
	.align		4
        /*0008*/ 	.word	0x00000000
	.align		4
        /*000c*/ 	.word	0xfffffffe
	.align		4
        /*0010*/ 	.word	0x00000000
	.align		4
        /*0014*/ 	.word	0xfffffffd
	.align		4
        /*0018*/ 	.word	0x00000000
	.align		4
        /*001c*/ 	.word	0xfffffffc


//--------------------- .nv.constant4             --------------------------
	.section	.nv.constant4,"a",@progbits
	.align	8
	.align		8
.nv.constant4:
        /*0000*/ 	.dword	_$_str


//--------------------- .text.attn_fwd            --------------------------
	.section	.text.attn_fwd,"ax",@progbits
	.align	128
        .global         attn_fwd
        .type           attn_fwd,@function
        .size           attn_fwd,(.L_x_3 - attn_fwd)
        .other          attn_fwd,@"STO_CUDA_ENTRY STV_DEFAULT"
attn_fwd:
.text.attn_fwd:
[----:B------:R-:W0:Y:S01]  /*0000*/  LDC R1, c[0x0][0x28] ;  /* 0x00000a00ff017b82 */ /* 0x000e220000000800 */
[----:B------:R-:W1:Y:S07]  /*0010*/  S2R R4, SR_TID.X ;  /* 0x0000000000047919 */ /* 0x000e6e0000002100 */
[----:B------:R-:W2:Y:S01]  /*0020*/  LDC R18, c[0x0][0x248] ;  /* 0x00009200ff127b82 */ /* 0x000ea20000000800 */
[----:B------:R-:W-:Y:S01]  /*0030*/  ULDC.64 UR4, c[0x0][0x240] ;  /* 0x0000900000047ab9 */ /* 0x000fe20000000a00 */
[----:B------:R-:W-:Y:S01]  /*0040*/  ULDC.64 UR18, c[0x0][0x208] ;  /* 0x0000820000127ab9 */ /* 0x000fe20000000a00 */
[----:B------:R-:W3:Y:S05]  /*0050*/  S2R R93, SR_CTAID.X ;  /* 0x00000000005d7919 */ /* 0x000eea0000002500 */
[----:B------:R-:W4:Y:S08]  /*0060*/  S2UR UR14, SR_CTAID.Y ;  /* 0x00000000000e79c3 */ /* 0x000f300000002600 */
[----:B------:R-:W5:Y:S01]  /*0070*/  LDC.64 R46, c[0x0][0x210] ;  /* 0x00008400ff2e7b82 */ /* 0x000f620000000a00 */
[----:B-1----:R-:W-:Y:S01]  /*0080*/  SHF.R.U32.HI R5, RZ, 0x7, R4 ;  /* 0x00000007ff057819 */ /* 0x002fe20000011604 */
[----:B----4-:R-:W-:Y:S01]  /*0090*/  UIMAD UR4, UR14, UR4, URZ ;  /* 0x000000040e0472a4 */ /* 0x010fe2000f8e023f */
[----:B---3--:R-:W-:-:S02]  /*00a0*/  IMAD.SHL.U32 R93, R93, 0x80, RZ ;  /* 0x000000805d5d7824 */ /* 0x008fc400078e00ff */
[----:B------:R-:W-:-:S03]  /*00b0*/  SGXT.U32 R5, R5, 0x1 ;  /* 0x000000010505781a */ /* 0x000fc60000000000 */
[----:B------:R-:W-:Y:S02]  /*00c0*/  LOP3.LUT R0, R93, 0x7f, R4, 0xf8, !PT ;  /* 0x0000007f5d007812 */ /* 0x000fe400078ef804 */
[----:B--2---:R-:W-:-:S03]  /*00d0*/  IMAD R7, R5, R18, RZ ;  /* 0x0000001205077224 */ /* 0x004fc600078e02ff */
[----:B------:R-:W-:Y:S01]  /*00e0*/  IMAD R3, R0, UR5, RZ ;  /* 0x0000000500037c24 */ /* 0x000fe2000f8e02ff */
[----:B------:R-:W-:Y:S01]  /*00f0*/  USHF.R.S32.HI UR5, URZ, 0x1f, UR4 ;  /* 0x0000001f3f057899 */ /* 0x000fe20008011404 */
[----:B------:R-:W-:-:S03]  /*0100*/  IMAD R8, R18, 0x2, R7 ;  /* 0x0000000212087824 */ /* 0x000fc600078e0207 */
[----:B-----5:R-:W-:Y:S01]  /*0110*/  IADD3 R46, P0, P1, R3, UR4, R46 ;  /* 0x00000004032e7c10 */ /* 0x020fe2000f91e02e */
[----:B------:R-:W-:Y:S01]  /*0120*/  IMAD R9, R18, 0x2, R8 ;  /* 0x0000000212097824 */ /* 0x000fe200078e0208 */
[----:B------:R-:W-:-:S03]  /*0130*/  SHF.R.S32.HI R2, RZ, 0x1f, R3 ;  /* 0x0000001fff027819 */ /* 0x000fc60000011403 */
[----:B------:R-:W-:Y:S01]  /*0140*/  IMAD R11, R18, 0x2, R9 ;  /* 0x00000002120b7824 */ /* 0x000fe200078e0209 */
[----:B------:R-:W-:Y:S02]  /*0150*/  IADD3.X R48, R2, UR5, R47, P0, P1 ;  /* 0x0000000502307c10 */ /* 0x000fe400087e242f */
[CC--:B------:R-:W-:Y:S02]  /*0160*/  IADD3 R2, P0, R7.reuse, R46.reuse, RZ ;  /* 0x0000002e07027210 */ /* 0x0c0fe40007f1e0ff */
[----:B------:R-:W-:Y:S01]  /*0170*/  IADD3 R6, P1, R8, R46, RZ ;  /* 0x0000002e08067210 */ /* 0x000fe20007f3e0ff */
[----:B------:R-:W-:Y:S01]  /*0180*/  IMAD R13, R18, 0x2, R11 ;  /* 0x00000002120d7824 */ /* 0x000fe200078e020b */
[-C--:B------:R-:W-:Y:S02]  /*0190*/  LEA.HI.X.SX32 R3, R7, R48.reuse, 0x1, P0 ;  /* 0x0000003007037211 */ /* 0x080fe400000f0eff */
[----:B------:R-:W-:Y:S01]  /*01a0*/  LEA.HI.X.SX32 R7, R8, R48, 0x1, P1 ;  /* 0x0000003008077211 */ /* 0x000fe200008f0eff */
[C---:B------:R-:W-:Y:S01]  /*01b0*/  IMAD R15, R18.reuse, 0x2, R13 ;  /* 0x00000002120f7824 */ /* 0x040fe200078e020d */
[C---:B------:R-:W-:Y:S01]  /*01c0*/  IADD3 R8, P0, R9.reuse, R46, RZ ;  /* 0x0000002e09087210 */ /* 0x040fe20007f1e0ff */
[----:B------:R-:W2:Y:S02]  /*01d0*/  LDG.E.U8 R19, desc[UR18][R2.64] ;  /* 0x0000001202137981 */ /* 0x000ea4000c1e1100 */
[C---:B------:R-:W-:Y:S01]  /*01e0*/  IMAD R16, R18.reuse, 0x2, R15 ;  /* 0x0000000212107824 */ /* 0x040fe200078e020f */
[----:B------:R-:W-:Y:S01]  /*01f0*/  LEA.HI.X.SX32 R9, R9, R48, 0x1, P0 ;  /* 0x0000003009097211 */ /* 0x000fe200000f0eff */
[----:B------:R-:W3:Y:S01]  /*0200*/  LDG.E.U8 R20, desc[UR18][R6.64] ;  /* 0x0000001206147981 */ /* 0x000ee2000c1e1100 */
[----:B------:R-:W-:Y:S01]  /*0210*/  IADD3 R10, P0, R11, R46, RZ ;  /* 0x0000002e0b0a7210 */ /* 0x000fe20007f1e0ff */
[----:B------:R-:W-:-:S02]  /*0220*/  IMAD R17, R18, 0x2, R16 ;  /* 0x0000000212117824 */ /* 0x000fc400078e0210 */
[----:B------:R1:W4:Y:S01]  /*0230*/  LDG.E.U8 R21, desc[UR18][R8.64] ;  /* 0x0000001208157981 */ /* 0x000322000c1e1100 */
[----:B------:R-:W-:Y:S02]  /*0240*/  LEA.HI.X.SX32 R11, R11, R48, 0x1, P0 ;  /* 0x000000300b0b7211 */ /* 0x000fe400000f0eff */
[CC--:B------:R-:W-:Y:S02]  /*0250*/  IADD3 R12, P0, R13.reuse, R46.reuse, RZ ;  /* 0x0000002e0d0c7210 */ /* 0x0c0fe40007f1e0ff */
[----:B------:R-:W-:Y:S01]  /*0260*/  IADD3 R14, P1, R16, R46, RZ ;  /* 0x0000002e100e7210 */ /* 0x000fe20007f3e0ff */
[----:B------:R5:W4:Y:S01]  /*0270*/  LDG.E.U8 R22, desc[UR18][R10.64] ;  /* 0x000000120a167981 */ /* 0x000b22000c1e1100 */
[----:B------:R-:W-:Y:S01]  /*0280*/  LEA.HI.X.SX32 R13, R13, R48, 0x1, P0 ;  /* 0x000000300d0d7211 */ /* 0x000fe200000f0eff */
[----:B-1----:R-:W-:Y:S01]  /*0290*/  IMAD R9, R18, 0x2, R17 ;  /* 0x0000000212097824 */ /* 0x002fe200078e0211 */
[----:B------:R-:W-:-:S03]  /*02a0*/  IADD3 R2, P0, R15, R46, RZ ;  /* 0x0000002e0f027210 */ /* 0x000fc60007f1e0ff */
[----:B------:R1:W4:Y:S01]  /*02b0*/  LDG.E.U8 R23, desc[UR18][R12.64] ;  /* 0x000000120c177981 */ /* 0x000322000c1e1100 */
[----:B-----5:R-:W-:Y:S01]  /*02c0*/  IMAD R11, R18, 0x2, R9 ;  /* 0x00000002120b7824 */ /* 0x020fe200078e0209 */
[-C--:B------:R-:W-:Y:S02]  /*02d0*/  LEA.HI.X.SX32 R3, R15, R48.reuse, 0x1, P0 ;  /* 0x000000300f037211 */ /* 0x080fe400000f0eff */
[----:B------:R-:W-:Y:S01]  /*02e0*/  LEA.HI.X.SX32 R15, R16, R48, 0x1, P1 ;  /* 0x00000030100f7211 */ /* 0x000fe200008f0eff */
[C---:B------:R-:W-:Y:S01]  /*02f0*/  IMAD R16, R18.reuse, 0x2, R11 ;  /* 0x0000000212107824 */ /* 0x040fe200078e020b */
[C---:B------:R-:W-:Y:S01]  /*0300*/  IADD3 R6, P0, R17.reuse, R46, RZ ;  /* 0x0000002e11067210 */ /* 0x040fe20007f1e0ff */
[----:B------:R-:W5:Y:S03]  /*0310*/  LDG.E.U8 R24, desc[UR18][R2.64] ;  /* 0x0000001202187981 */ /* 0x000f66000c1e1100 */
[----:B------:R-:W-:Y:S01]  /*0320*/  LEA.HI.X.SX32 R7, R17, R48, 0x1, P0 ;  /* 0x0000003011077211 */ /* 0x000fe200000f0eff */
[----:B------:R-:W-:Y:S01]  /*0330*/  IMAD R17, R18, 0x2, R16 ;  /* 0x0000000212117824 */ /* 0x000fe200078e0210 */
[C---:B------:R-:W-:Y:S01]  /*0340*/  IADD3 R8, P0, R9.reuse, R46, RZ ;  /* 0x0000002e09087210 */ /* 0x040fe20007f1e0ff */
[----:B------:R0:W5:Y:S03]  /*0350*/  LDG.E.U8 R25, desc[UR18][R14.64] ;  /* 0x000000120e197981 */ /* 0x000166000c1e1100 */
[----:B------:R-:W-:Y:S01]  /*0360*/  LEA.HI.X.SX32 R9, R9, R48, 0x1, P0 ;  /* 0x0000003009097211 */ /* 0x000fe200000f0eff */
[----:B------:R0:W5:Y:S01]  /*0370*/  LDG.E.U8 R26, desc[UR18][R6.64] ;  /* 0x00000012061a7981 */ /* 0x000162000c1e1100 */
[----:B------:R-:W-:-:S02]  /*0380*/  IADD3 R10, P0, R11, R46, RZ ;  /* 0x0000002e0b0a7210 */ /* 0x000fc40007f1e0ff */
[----:B-1----:R-:W-:Y:S01]  /*0390*/  IADD3 R12, P1, R16, R46, RZ ;  /* 0x0000002e100c7210 */ /* 0x002fe20007f3e0ff */
[----:B------:R1:W5:Y:S01]  /*03a0*/  LDG.E.U8 R27, desc[UR18][R8.64] ;  /* 0x00000012081b7981 */ /* 0x000362000c1e1100 */
[----:B0-----:R-:W-:Y:S01]  /*03b0*/  IMAD R14, R18, 0x2, R17 ;  /* 0x00000002120e7824 */ /* 0x001fe200078e0211 */
[----:B------:R-:W-:-:S03]  /*03c0*/  LEA.HI.X.SX32 R11, R11, R48, 0x1, P0 ;  /* 0x000000300b0b7211 */ /* 0x000fc600000f0eff */
[----:B------:R-:W-:Y:S01]  /*03d0*/  IMAD R15, R18, 0x2, R14 ;  /* 0x00000002120f7824 */ /* 0x000fe200078e020e */
[C---:B------:R-:W-:Y:S01]  /*03e0*/  IADD3 R2, P0, R17.reuse, R46, RZ ;  /* 0x0000002e11027210 */ /* 0x040fe20007f1e0ff */
[----:B------:R-:W5:Y:S01]  /*03f0*/  LDG.E.U8 R28, desc[UR18][R10.64] ;  /* 0x000000120a1c7981 */ /* 0x000f62000c1e1100 */
[-C--:B------:R-:W-:Y:S01]  /*0400*/  LEA.HI.X.SX32 R13, R16, R48.reuse, 0x1, P1 ;  /* 0x00000030100d7211 */ /* 0x080fe200008f0eff */
[----:B------:R-:W-:Y:S01]  /*0410*/  IMAD R16, R18, 0x2, R15 ;  /* 0x0000000212107824 */ /* 0x000fe200078e020f */
[----:B------:R-:W-:Y:S02]  /*0420*/  LEA.HI.X.SX32 R3, R17, R48, 0x1, P0 ;  /* 0x0000003011037211 */ /* 0x000fe400000f0eff */
[----:B------:R-:W-:Y:S01]  /*0430*/  IADD3 R6, P0, R14, R46, RZ ;  /* 0x0000002e0e067210 */ /* 0x000fe20007f1e0ff */
[----:B------:R-:W-:Y:S01]  /*0440*/  IMAD R17, R18, 0x2, R16 ;  /* 0x0000000212117824 */ /* 0x000fe200078e0210 */
[----:B------:R0:W5:Y:S02]  /*0450*/  LDG.E.U8 R29, desc[UR18][R12.64] ;  /* 0x000000120c1d7981 */ /* 0x000164000c1e1100 */
[----:B------:R-:W-:-:S02]  /*0460*/  LEA.HI.X.SX32 R7, R14, R48, 0x1, P0 ;  /* 0x000000300e077211 */ /* 0x000fc400000f0eff */
[CC--:B-1----:R-:W-:Y:S01]  /*0470*/  IADD3 R8, P0, R15.reuse, R46.reuse, RZ ;  /* 0x0000002e0f087210 */ /* 0x0c2fe20007f1e0ff */
[----:B------:R1:W5:Y:S01]  /*0480*/  LDG.E.U8 R30, desc[UR18][R2.64] ;  /* 0x00000012021e7981 */ /* 0x000362000c1e1100 */
[----:B------:R-:W-:Y:S01]  /*0490*/  IADD3 R14, P1, R16, R46, RZ ;  /* 0x0000002e100e7210 */ /* 0x000fe20007f3e0ff */
[C---:B0-----:R-:W-:Y:S01]  /*04a0*/  IMAD R12, R18.reuse, 0x2, R17 ;  /* 0x00000002120c7824 */ /* 0x041fe200078e0211 */
[----:B------:R-:W-:Y:S01]  /*04b0*/  LEA.HI.X.SX32 R9, R15, R48, 0x1, P0 ;  /* 0x000000300f097211 */ /* 0x000fe200000f0eff */
[----:B------:R0:W5:Y:S01]  /*04c0*/  LDG.E.U8 R31, desc[UR18][R6.64] ;  /* 0x00000012061f7981 */ /* 0x000162000c1e1100 */
[C---:B------:R-:W-:Y:S01]  /*04d0*/  IADD3 R10, P0, R17.reuse, R46, RZ ;  /* 0x0000002e110a7210 */ /* 0x040fe20007f1e0ff */
[----:B------:R-:W-:Y:S01]  /*04e0*/  IMAD R13, R18, 0x2, R12 ;  /* 0x00000002120d7824 */ /* 0x000fe200078e020c */
[-C--:B------:R-:W-:Y:S01]  /*04f0*/  LEA.HI.X.SX32 R15, R16, R48.reuse, 0x1, P1 ;  /* 0x00000030100f7211 */ /* 0x080fe200008f0eff */
[----:B------:R-:W5:Y:S01]  /*0500*/  LDG.E.U8 R32, desc[UR18][R8.64] ;  /* 0x0000001208207981 */ /* 0x000f62000c1e1100 */
[----:B------:R-:W-:Y:S01]  /*0510*/  LEA.HI.X.SX32 R11, R17, R48, 0x1, P0 ;  /* 0x00000030110b7211 */ /* 0x000fe200000f0eff */
[----:B------:R-:W-:Y:S01]  /*0520*/  IMAD R16, R18, 0x2, R13 ;  /* 0x0000000212107824 */ /* 0x000fe200078e020d */
[----:B-1----:R-:W-:Y:S01]  /*0530*/  IADD3 R2, P0, R12, R46, RZ ;  /* 0x0000002e0c027210 */ /* 0x002fe20007f1e0ff */
[----:B------:R1:W5:Y:S02]  /*0540*/  LDG.E.U8 R33, desc[UR18][R14.64] ;  /* 0x000000120e217981 */ /* 0x000364000c1e1100 */
[----:B------:R-:W-:Y:S01]  /*0550*/  IMAD R17, R18, 0x2, R16 ;  /* 0x0000000212117824 */ /* 0x000fe200078e0210 */
[----:B------:R-:W-:Y:S01]  /*0560*/  LEA.HI.X.SX32 R3, R12, R48, 0x1, P0 ;  /* 0x000000300c037211 */ /* 0x000fe200000f0eff */
[----:B------:R1:W5:Y:S01]  /*0570*/  LDG.E.U8 R34, desc[UR18][R10.64] ;  /* 0x000000120a227981 */ /* 0x000362000c1e1100 */
[----:B0-----:R-:W-:-:S02]  /*0580*/  IADD3 R6, P0, R13, R46, RZ ;  /* 0x0000002e0d067210 */ /* 0x001fc40007f1e0ff */
[----:B------:R-:W-:Y:S01]  /*0590*/  IADD3 R12, P1, R16, R46, RZ ;  /* 0x0000002e100c7210 */ /* 0x000fe20007f3e0ff */
[----:B------:R0:W5:Y:S01]  /*05a0*/  LDG.E.U8 R35, desc[UR18][R2.64] ;  /* 0x0000001202237981 */ /* 0x000162000c1e1100 */
[C---:B-1----:R-:W-:Y:S01]  /*05b0*/  IMAD R14, R18.reuse, 0x2, R17 ;  /* 0x00000002120e7824 */ /* 0x042fe200078e0211 */
[----:B------:R-:W-:Y:S02]  /*05c0*/  LEA.HI.X.SX32 R7, R13, R48, 0x1, P0 ;  /* 0x000000300d077211 */ /* 0x000fe400000f0eff */
[C---:B------:R-:W-:Y:S01]  /*05d0*/  IADD3 R8, P0, R17.reuse, R46, RZ ;  /* 0x0000002e11087210 */ /* 0x040fe20007f1e0ff */
[----:B------:R-:W-:Y:S01]  /*05e0*/  IMAD R15, R18, 0x2, R14 ;  /* 0x00000002120f7824 */ /* 0x000fe200078e020e */
[-C--:B------:R-:W-:Y:S01]  /*05f0*/  LEA.HI.X.SX32 R13, R16, R48.reuse, 0x1, P1 ;  /* 0x00000030100d7211 */ /* 0x080fe200008f0eff */
[----:B------:R-:W5:Y:S01]  /*0600*/  LDG.E.U8 R36, desc[UR18][R6.64] ;  /* 0x0000001206247981 */ /* 0x000f62000c1e1100 */
[----:B------:R-:W-:Y:S01]  /*0610*/  LEA.HI.X.SX32 R9, R17, R48, 0x1, P0 ;  /* 0x0000003011097211 */ /* 0x000fe200000f0eff */
[----:B------:R-:W-:Y:S01]  /*0620*/  IMAD R16, R18, 0x2, R15 ;  /* 0x0000000212107824 */ /* 0x000fe200078e020f */
[----:B------:R-:W-:Y:S01]  /*0630*/  IADD3 R10, P0, R14, R46, RZ ;  /* 0x0000002e0e0a7210 */ /* 0x000fe20007f1e0ff */
        /* <DEDUP_REMOVED lines=20> */
[----:B0-----:R-:W-:Y:S01]  /*0780*/  IADD3 R10, P0, R13, R46, RZ ;  /* 0x0000002e0d0a7210 */ /* 0x001fe20007f1e0ff */
[----:B-1----:R-:W-:-:S03]  /*0790*/  IMAD R15, R18, 0x2, R17 ;  /* 0x00000002120f7824 */ /* 0x002fc600078e0211 */
[----:B------:R-:W-:Y:S01]  /*07a0*/  LEA.HI.X.SX32 R11, R13, R48, 0x1, P0 ;  /* 0x000000300d0b7211 */ /* 0x000fe200000f0eff */
[----:B------:R0:W5:Y:S01]  /*07b0*/  LDG.E.U8 R43, desc[UR18][R8.64] ;  /* 0x00000012082b7981 */ /* 0x000162000c1e1100 */
[CC--:B------:R-:W-:Y:S01]  /*07c0*/  IADD3 R2, P0, R17.reuse, R46.reuse, RZ ;  /* 0x0000002e11027210 */ /* 0x0c0fe20007f1e0ff */
[----:B------:R-:W-:Y:S01]  /*07d0*/  IMAD R6, R18, 0x2, R15 ;  /* 0x0000000212067824 */ /* 0x000fe200078e020f */
[----:B------:R-:W-:Y:S01]  /*07e0*/  IADD3 R12, P1, R16, R46, RZ ;  /* 0x0000002e100c7210 */ /* 0x000fe20007f3e0ff */
[----:B------:R1:W5:Y:S01]  /*07f0*/  LDG.E.U8 R44, desc[UR18][R10.64] ;  /* 0x000000120a2c7981 */ /* 0x000362000c1e1100 */
[----:B------:R-:W-:Y:S01]  /*0800*/  LEA.HI.X.SX32 R3, R17, R48, 0x1, P0 ;  /* 0x0000003011037211 */ /* 0x000fe200000f0eff */
[----:B------:R-:W-:Y:S01]  /*0810*/  IMAD R7, R18, 0x2, R6 ;  /* 0x0000000212077824 */ /* 0x000fe200078e0206 */
[----:B------:R-:W-:-:S03]  /*0820*/  IADD3 R14, P0, R15, R46, RZ ;  /* 0x0000002e0f0e7210 */ /* 0x000fc60007f1e0ff */
[----:B------:R-:W-:Y:S01]  /*0830*/  IMAD R18, R18, 0x2, R7 ;  /* 0x0000000212127824 */ /* 0x000fe200078e0207 */
[----:B------:R-:W-:Y:S01]  /*0840*/  LEA.HI.X.SX32 R15, R15, R48, 0x1, P0 ;  /* 0x000000300f0f7211 */ /* 0x000fe200000f0eff */
[----:B------:R1:W5:Y:S01]  /*0850*/  LDG.E.U8 R3, desc[UR18][R2.64] ;  /* 0x0000001202037981 */ /* 0x000362000c1e1100 */
[----:B0-----:R-:W-:Y:S02]  /*0860*/  IADD3 R8, P0, R6, R46, RZ ;  /* 0x0000002e06087210 */ /* 0x001fe40007f1e0ff */
[-C--:B------:R-:W-:Y:S01]  /*0870*/  LEA.HI.X.SX32 R13, R16, R48.reuse, 0x1, P1 ;  /* 0x00000030100d7211 */ /* 0x080fe200008f0eff */
[----:B------:R-:W5:Y:S01]  /*0880*/  LDG.E.U8 R14, desc[UR18][R14.64] ;  /* 0x000000120e0e7981 */ /* 0x000f62000c1e1100 */
[----:B------:R-:W-:Y:S02]  /*0890*/  LEA.HI.X.SX32 R9, R6, R48, 0x1, P0 ;  /* 0x0000003006097211 */ /* 0x000fe400000f0eff */
[-C--:B------:R-:W-:Y:S01]  /*08a0*/  IADD3 R16, P1, R7, R46.reuse, RZ ;  /* 0x0000002e07107210 */ /* 0x080fe20007f3e0ff */
[----:B------:R0:W5:Y:S01]  /*08b0*/  LDG.E.U8 R12, desc[UR18][R12.64] ;  /* 0x000000120c0c7981 */ /* 0x000162000c1e1100 */
[----:B-1----:R-:W-:-:S02]  /*08c0*/  IADD3 R10, P0, R18, R46, RZ ;  /* 0x0000002e120a7210 */ /* 0x002fc40007f1e0ff */
[-C--:B------:R-:W-:Y:S01]  /*08d0*/  LEA.HI.X.SX32 R17, R7, R48.reuse, 0x1, P1 ;  /* 0x0000003007117211 */ /* 0x080fe200008f0eff */
[----:B------:R1:W5:Y:S01]  /*08e0*/  LDG.E.U8 R8, desc[UR18][R8.64] ;  /* 0x0000001208087981 */ /* 0x000362000c1e1100 */
[----:B------:R-:W-:-:S03]  /*08f0*/  LEA.HI.X.SX32 R11, R18, R48, 0x1, P0 ;  /* 0x00000030120b7211 */ /* 0x000fc600000f0eff */
[----:B------:R-:W5:Y:S04]  /*0900*/  LDG.E.U8 R16, desc[UR18][R16.64] ;  /* 0x0000001210107981 */ /* 0x000f68000c1e1100 */
[----:B------:R1:W5:Y:S01]  /*0910*/  LDG.E.U8 R10, desc[UR18][R10.64] ;  /* 0x000000120a0a7981 */ /* 0x000362000c1e1100 */
[----:B------:R-:W1:Y:S01]  /*0920*/  S2UR UR7, SR_CgaCtaId ;  /* 0x00000000000779c3 */ /* 0x000e620000008800 */
[C---:B------:R-:W-:Y:S01]  /*0930*/  IMAD.SHL.U32 R7, R4.reuse, 0x8, RZ ;  /* 0x0000000804077824 */ /* 0x040fe200078e00ff */
[----:B------:R-:W-:-:S04]  /*0940*/  LOP3.LUT R2, R4, 0x7f, RZ, 0xc0, !PT ;  /* 0x0000007f04027812 */ /* 0x000fc800078ec0ff */
[----:B0-----:R-:W-:Y:S01]  /*0950*/  LOP3.LUT R13, R7, 0x30, RZ, 0xc0, !PT ;  /* 0x00000030070d7812 */ /* 0x001fe200078ec0ff */
[----:B------:R-:W-:Y:S01]  /*0960*/  VIADD R141, R93, 0x80 ;  /* 0x000000805d8d7836 */ /* 0x000fe20000000000 */
[----:B------:R-:W-:-:S03]  /*0970*/  UMOV UR4, 0x400 ;  /* 0x0000040000047882 */ /* 0x000fc60000000000 */
[----:B------:R-:W-:Y:S01]  /*0980*/  IMAD R2, R2, 0x40, R13 ;  /* 0x0000004002027824 */ /* 0x000fe200078e020d */
[----:B------:R-:W-:-:S04]  /*0990*/  ISETP.GE.AND P0, PT, R141, 0x1, PT ;  /* 0x000000018d00780c */ /* 0x000fc80003f06270 */
[----:B------:R-:W-:Y:S01]  /*09a0*/  LOP3.LUT R2, R2, R5, RZ, 0xfc, !PT ;  /* 0x0000000502027212 */ /* 0x000fe200078efcff */
[----:B-1----:R-:W-:-:S03]  /*09b0*/  ULEA UR7, UR7, UR4, 0x18 ;  /* 0x0000000407077291 */ /* 0x002fc6000f8ec03f */
[C---:B------:R-:W-:Y:S02]  /*09c0*/  LOP3.LUT R6, R2.reuse, 0x10, RZ, 0x3c, !PT ;  /* 0x0000001002067812 */ /* 0x040fe400078e3cff */
[C---:B------:R-:W-:Y:S02]  /*09d0*/  LOP3.LUT R9, R2.reuse, 0x20, RZ, 0x3c, !PT ;  /* 0x0000002002097812 */ /* 0x040fe400078e3cff */
[----:B------:R-:W-:Y:S01]  /*09e0*/  LOP3.LUT R11, R2, 0x30, RZ, 0x3c, !PT ;  /* 0x00000030020b7812 */ /* 0x000fe200078e3cff */
[----:B------:R-:W-:Y:S01]  /*09f0*/  IMAD.MOV.U32 R51, RZ, RZ, -0x800000 ;  /* 0xff800000ff337424 */ /* 0x000fe200078e00ff */
[----:B------:R-:W-:Y:S01]  /*0a00*/  CS2R R56, SRZ ;  /* 0x0000000000387805 */ /* 0x000fe2000001ff00 */
[----:B------:R-:W-:Y:S01]  /*0a10*/  IMAD.MOV.U32 R131, RZ, RZ, 0x3f800000 ;  /* 0x3f800000ff837424 */ /* 0x000fe200078e00ff */
[----:B------:R-:W-:Y:S01]  /*0a20*/  CS2R R58, SRZ ;  /* 0x00000000003a7805 */ /* 0x000fe2000001ff00 */
[----:B------:R-:W-:Y:S01]  /*0a30*/  IMAD.MOV.U32 R130, RZ, RZ, 0x3f800000 ;  /* 0x3f800000ff827424 */ /* 0x000fe200078e00ff */
[----:B------:R-:W-:-:S02]  /*0a40*/  CS2R R60, SRZ ;  /* 0x00000000003c7805 */ /* 0x000fc4000001ff00 */
[----:B------:R-:W-:Y:S02]  /*0a50*/  CS2R R62, SRZ ;  /* 0x00000000003e7805 */ /* 0x000fe4000001ff00 */
[----:B------:R-:W-:Y:S02]  /*0a60*/  CS2R R64, SRZ ;  /* 0x0000000000407805 */ /* 0x000fe4000001ff00 */
[----:B------:R-:W-:Y:S02]  /*0a70*/  CS2R R66, SRZ ;  /* 0x0000000000427805 */ /* 0x000fe4000001ff00 */
[----:B------:R-:W-:Y:S02]  /*0a80*/  CS2R R68, SRZ ;  /* 0x0000000000447805 */ /* 0x000fe4000001ff00 */
[----:B------:R-:W-:Y:S02]  /*0a90*/  CS2R R70, SRZ ;  /* 0x0000000000467805 */ /* 0x000fe4000001ff00 */
        /* <DEDUP_REMOVED lines=8> */
[C---:B------:R-:W-:Y:S01]  /*0b20*/  LOP3.LUT P5, RZ, R4.reuse, 0x80, RZ, 0xc0, !PT ;  /* 0x0000008004ff7812 */ /* 0x040fe200078ac0ff */
[----:B--2---:R-:W-:Y:S04]  /*0b30*/  STS.U8 [R2+UR7], R19 ;  /* 0x0000001302007988 */ /* 0x004fe80008000007 */
[----:B---3--:R-:W-:Y:S04]  /*0b40*/  STS.U8 [R2+UR7+0x2], R20 ;  /* 0x0000021402007988 */ /* 0x008fe80008000007 */
[----:B----4-:R-:W-:Y:S04]  /*0b50*/  STS.U8 [R2+UR7+0x4], R21 ;  /* 0x0000041502007988 */ /* 0x010fe80008000007 */
[----:B------:R-:W-:Y:S04]  /*0b60*/  STS.U8 [R2+UR7+0x6], R22 ;  /* 0x0000061602007988 */ /* 0x000fe80008000007 */
[----:B------:R-:W-:Y:S04]  /*0b70*/  STS.U8 [R2+UR7+0x8], R23 ;  /* 0x0000081702007988 */ /* 0x000fe80008000007 */
[----:B-----5:R-:W-:Y:S04]  /*0b80*/  STS.U8 [R2+UR7+0xa], R24 ;  /* 0x00000a1802007988 */ /* 0x020fe80008000007 */
[----:B------:R-:W-:Y:S04]  /*0b90*/  STS.U8 [R2+UR7+0xc], R25 ;  /* 0x00000c1902007988 */ /* 0x000fe80008000007 */
[----:B------:R-:W-:Y:S04]  /*0ba0*/  STS.U8 [R2+UR7+0xe], R26 ;  /* 0x00000e1a02007988 */ /* 0x000fe80008000007 */
[----:B------:R-:W-:Y:S04]  /*0bb0*/  STS.U8 [R6+UR7], R27 ;  /* 0x0000001b06007988 */ /* 0x000fe80008000007 */
[----:B------:R-:W-:Y:S04]  /*0bc0*/  STS.U8 [R6+UR7+0x2], R28 ;  /* 0x0000021c06007988 */ /* 0x000fe80008000007 */
[----:B------:R-:W-:Y:S04]  /*0bd0*/  STS.U8 [R6+UR7+0x4], R29 ;  /* 0x0000041d06007988 */ /* 0x000fe80008000007 */
[----:B------:R-:W-:Y:S04]  /*0be0*/  STS.U8 [R6+UR7+0x6], R30 ;  /* 0x0000061e06007988 */ /* 0x000fe80008000007 */
[----:B------:R-:W-:Y:S04]  /*0bf0*/  STS.U8 [R6+UR7+0x8], R31 ;  /* 0x0000081f06007988 */ /* 0x000fe80008000007 */
[----:B------:R-:W-:Y:S04]  /*0c00*/  STS.U8 [R6+UR7+0xa], R32 ;  /* 0x00000a2006007988 */ /* 0x000fe80008000007 */
[----:B------:R-:W-:Y:S04]  /*0c10*/  STS.U8 [R6+UR7+0xc], R33 ;  /* 0x00000c2106007988 */ /* 0x000fe80008000007 */
[----:B------:R0:W-:Y:S04]  /*0c20*/  STS.U8 [R6+UR7+0xe], R34 ;  /* 0x00000e2206007988 */ /* 0x0001e80008000007 */
[----:B------:R-:W-:Y:S04]  /*0c30*/  STS.U8 [R9+UR7], R35 ;  /* 0x0000002309007988 */ /* 0x000fe80008000007 */
[----:B------:R-:W-:Y:S04]  /*0c40*/  STS.U8 [R9+UR7+0x2], R36 ;  /* 0x0000022409007988 */ /* 0x000fe80008000007 */
[----:B------:R-:W-:Y:S04]  /*0c50*/  STS.U8 [R9+UR7+0x4], R37 ;  /* 0x0000042509007988 */ /* 0x000fe80008000007 */
[----:B------:R-:W-:Y:S04]  /*0c60*/  STS.U8 [R9+UR7+0x6], R38 ;  /* 0x0000062609007988 */ /* 0x000fe80008000007 */
[----:B------:R-:W-:Y:S01]  /*0c70*/  STS.U8 [R9+UR7+0x8], R39 ;  /* 0x0000082709007988 */ /* 0x000fe20008000007 */
[----:B0-----:R-:W-:-:S03]  /*0c80*/  IMAD.SHL.U32 R6, R4, 0x2, RZ ;  /* 0x0000000204067824 */ /* 0x001fc600078e00ff */
[----:B------:R0:W-:Y:S04]  /*0c90*/  STS.U8 [R9+UR7+0xa], R40 ;  /* 0x00000a2809007988 */ /* 0x0001e80008000007 */
[----:B------:R1:W-:Y:S04]  /*0ca0*/  STS.U8 [R9+UR7+0xc], R41 ;  /* 0x00000c2909007988 */ /* 0x0003e80008000007 */
[----:B------:R1:W-:Y:S01]  /*0cb0*/  STS.U8 [R9+UR7+0xe], R42 ;  /* 0x00000e2a09007988 */ /* 0x0003e20008000007 */
[----:B0-----:R-:W-:-:S03]  /*0cc0*/  IMAD.MOV.U32 R40, RZ, RZ, -0x800000 ;  /* 0xff800000ff287424 */ /* 0x001fc600078e00ff */
[----:B------:R1:W-:Y:S04]  /*0cd0*/  STS.U8 [R11+UR7], R43 ;  /* 0x0000002b0b007988 */ /* 0x0003e80008000007 */
[----:B------:R1:W-:Y:S04]  /*0ce0*/  STS.U8 [R11+UR7+0x2], R44 ;  /* 0x0000022c0b007988 */ /* 0x0003e80008000007 */
[----:B------:R1:W-:Y:S04]  /*0cf0*/  STS.U8 [R11+UR7+0x6], R3 ;  /* 0x000006030b007988 */ /* 0x0003e80008000007 */
[----:B------:R1:W-:Y:S04]  /*0d00*/  STS.U8 [R11+UR7+0x8], R14 ;  /* 0x0000080e0b007988 */ /* 0x0003e80008000007 */
[----:B------:R1:W-:Y:S04]  /*0d10*/  STS.U8 [R11+UR7+0x4], R12 ;  /* 0x0000040c0b007988 */ /* 0x0003e80008000007 */
[----:B------:R1:W-:Y:S04]  /*0d20*/  STS.U8 [R11+UR7+0xa], R8 ;  /* 0x00000a080b007988 */ /* 0x0003e80008000007 */
[----:B------:R1:W-:Y:S04]  /*0d30*/  STS.U8 [R11+UR7+0xc], R16 ;  /* 0x00000c100b007988 */ /* 0x0003e80008000007 */
[----:B------:R1:W-:Y:S01]  /*0d40*/  STS.U8 [R11+UR7+0xe], R10 ;  /* 0x00000e0a0b007988 */ /* 0x0003e20008000007 */
[----:B------:R-:W-:Y:S05]  /*0d50*/  @!P0 BRA `(.L_x_0) ;  /* 0x0000002c00b08947 */ /* 0x000fea0003800000 */
[----:B-1----:R-:W0:Y:S01]  /*0d60*/  LDC.64 R2, c[0x0][0x250] ;  /* 0x00009400ff027b82 */ /* 0x002e220000000a00 */
[C---:B------:R-:W-:Y:S01]  /*0d70*/  LOP3.LUT R9, R4.reuse, 0x1, RZ, 0xc0, !PT ;  /* 0x0000000104097812 */ /* 0x040fe200078ec0ff */
[----:B------:R-:W-:Y:S01]  /*0d80*/  ULDC UR4, c[0x0][0x258] ;  /* 0x0000960000047ab9 */ /* 0x000fe20000000800 */
[C---:B------:R-:W-:Y:S01]  /*0d90*/  LOP3.LUT R10, R4.reuse, 0x1c, RZ, 0xc0, !PT ;  /* 0x0000001c040a7812 */ /* 0x040fe200078ec0ff */
[----:B------:R-:W-:Y:S01]  /*0da0*/  ULDC.64 UR16, c[0x0][0x260] ;  /* 0x0000980000107ab9 */ /* 0x000fe20000000a00 */
[--C-:B------:R-:W-:Y:S01]  /*0db0*/  SHF.R.U32.HI R11, RZ, 0x2, R4.reuse ;  /* 0x00000002ff0b7819 */ /* 0x100fe20000011604 */
[----:B------:R-:W-:Y:S01]  /*0dc0*/  IMAD.MOV.U32 R131, RZ, RZ, 0x3f800000 ;  /* 0x3f800000ff837424 */ /* 0x000fe200078e00ff */
[----:B------:R-:W-:Y:S01]  /*0dd0*/  SHF.R.U32.HI R8, RZ, 0x1, R4 ;  /* 0x00000001ff087819 */ /* 0x000fe20000011604 */
[----:B------:R-:W-:Y:S01]  /*0de0*/  IMAD R13, R9, 0x2, R10 ;  /* 0x00000002090d7824 */ /* 0x000fe200078e020a */
[----:B------:R-:W-:Y:S01]  /*0df0*/  SGXT.U32 R11, R11, 0x3 ;  /* 0x000000030b0b781a */ /* 0x000fe20000000000 */
[----:B------:R-:W1:Y:S01]  /*0e00*/  LDC R25, c[0x0][0x268] ;  /* 0x00009a00ff197b82 */ /* 0x000e620000000800 */
[----:B------:R-:W-:Y:S01]  /*0e10*/  LOP3.LUT R9, R4, 0x3f, RZ, 0xc0, !PT ;  /* 0x0000003f04097812 */ /* 0x000fe200078ec0ff */
[----:B------:R-:W-:Y:S01]  /*0e20*/  IMAD.MOV.U32 R132, RZ, RZ, -0x800000 ;  /* 0xff800000ff847424 */ /* 0x000fe200078e00ff */
[----:B------:R-:W-:Y:S01]  /*0e30*/  LOP3.LUT R8, R11, 0x70, R8, 0xf8, !PT ;  /* 0x000000700b087812 */ /* 0x000fe200078ef808 */
[----:B------:R-:W-:Y:S01]  /*0e40*/  IMAD.MOV.U32 R130, RZ, RZ, 0x3f800000 ;  /* 0x3f800000ff827424 */ /* 0x000fe200078e00ff */
[----:B------:R-:W-:Y:S01]  /*0e50*/  SHF.R.U32.HI R12, RZ, 0x5, R4 ;  /* 0x00000005ff0c7819 */ /* 0x000fe20000011604 */
[C---:B------:R-:W-:Y:S01]  /*0e60*/  IMAD R11, R9.reuse, UR4, RZ ;  /* 0x00000004090b7c24 */ /* 0x040fe2000f8e02ff */
[----:B------:R-:W-:Y:S01]  /*0e70*/  ULDC.64 UR4, c[0x0][0x218] ;  /* 0x0000860000047ab9 */ /* 0x000fe20000000a00 */
[----:B------:R-:W2:Y:S01]  /*0e80*/  LDC.64 R16, c[0x0][0x220] ;  /* 0x00008800ff107b82 */ /* 0x000ea20000000a00 */
[----:B------:R-:W-:Y:S01]  /*0e90*/  R2UR UR15, R12 ;  /* 0x000000000c0f72ca */ /* 0x000fe200000e0000 */
[----:B------:R-:W-:Y:S01]  /*0ea0*/  IMAD R9, R9, UR17, RZ ;  /* 0x0000001109097c24 */ /* 0x000fe2000f8e02ff */
[----:B------:R-:W-:-:S02]  /*0eb0*/  SHF.R.S32.HI R15, RZ, 0x1f, R11 ;  /* 0x0000001fff0f7819 */ /* 0x000fc4000001140b */
[----:B------:R-:W-:Y:S02]  /*0ec0*/  CS2R R56, SRZ ;  /* 0x0000000000387805 */ /* 0x000fe4000001ff00 */
[----:B------:R-:W-:Y:S01]  /*0ed0*/  SHF.R.U32.HI R12, RZ, 0x6, R4 ;  /* 0x00000006ff0c7819 */ /* 0x000fe20000011604 */
[----:B0-----:R-:W-:Y:S01]  /*0ee0*/  IMAD R2, R2, UR14, RZ ;  /* 0x0000000e02027c24 */ /* 0x001fe2000f8e02ff */
[----:B------:R-:W-:Y:S02]  /*0ef0*/  LOP3.LUT R93, R8, R93, RZ, 0xfc, !PT ;  /* 0x0000005d085d7212 */ /* 0x000fe400078efcff */
[----:B------:R-:W-:Y:S02]  /*0f00*/  CS2R R58, SRZ ;  /* 0x00000000003a7805 */ /* 0x000fe4000001ff00 */
[----:B------:R-:W-:Y:S02]  /*0f10*/  LEA.HI R8, R4, 0xc, RZ, 0x1a ;  /* 0x0000000c04087811 */ /* 0x000fe400078fd0ff */
[----:B------:R-:W-:-:S02]  /*0f20*/  CS2R R60, SRZ ;  /* 0x00000000003c7805 */ /* 0x000fc4000001ff00 */
[--C-:B------:R-:W-:Y:S01]  /*0f30*/  IADD3 R11, P0, P1, R11, UR4, R2.reuse ;  /* 0x000000040b0b7c10 */ /* 0x100fe2000f91e002 */
[----:B------:R-:W-:Y:S01]  /*0f40*/  UIMAD UR4, UR14, UR16, URZ ;  /* 0x000000100e0472a4 */ /* 0x000fe2000f8e023f */
[----:B------:R-:W-:Y:S01]  /*0f50*/  SHF.R.S32.HI R2, RZ, 0x1f, R2 ;  /* 0x0000001fff027819 */ /* 0x000fe20000011402 */
[----:B------:R-:W-:Y:S01]  /*0f60*/  IMAD R100, R8, R3, RZ ;  /* 0x0000000308647224 */ /* 0x000fe200078e02ff */
[----:B------:R-:W-:Y:S01]  /*0f70*/  LEA.HI R10, R4, 0x1c, RZ, 0x1a ;  /* 0x0000001c040a7811 */ /* 0x000fe200078fd0ff */
[----:B-1----:R-:W-:Y:S01]  /*0f80*/  IMAD R8, R8, R25, RZ ;  /* 0x0000001908087224 */ /* 0x002fe200078e02ff */
[----:B------:R-:W-:Y:S01]  /*0f90*/  IADD3.X R15, R15, UR5, R2, P0, P1 ;  /* 0x000000050f0f7c10 */ /* 0x000fe200087e2402 */
[----:B------:R-:W-:Y:S01]  /*0fa0*/  USHF.R.S32.HI UR5, URZ, 0x1f, UR4 ;  /* 0x0000001f3f057899 */ /* 0x000fe20008011404 */
[----:B------:R-:W-:Y:S01]  /*0fb0*/  SGXT.U32 R2, R12, 0x2 ;  /* 0x000000020c02781a */ /* 0x000fe20000000000 */
[----:B------:R-:W-:Y:S01]  /*0fc0*/  IMAD R108, R10, R3, RZ ;  /* 0x000000030a6c7224 */ /* 0x000fe200078e02ff */
[----:B------:R-:W-:Y:S01]  /*0fd0*/  LEA.HI R12, R4, 0x2c, RZ, 0x1a ;  /* 0x0000002c040c7811 */ /* 0x000fe200078fd0ff */
[----:B------:R-:W-:Y:S01]  /*0fe0*/  IMAD R10, R10, R25, RZ ;  /* 0x000000190a0a7224 */ /* 0x000fe200078e02ff */
[----:B------:R-:W-:Y:S01]  /*0ff0*/  LEA.HI R14, R4, 0x3c, RZ, 0x1a ;  /* 0x0000003c040e7811 */ /* 0x000fe200078fd0ff */
[C---:B------:R-:W-:Y:S01]  /*1000*/  IMAD R94, R2.reuse, R3, RZ ;  /* 0x00000003025e7224 */ /* 0x040fe200078e02ff */
[----:B--2---:R-:W-:Y:S01]  /*1010*/  IADD3 R19, P0, P1, R9, UR4, R16 ;  /* 0x0000000409137c10 */ /* 0x004fe2000f91e010 */
[----:B------:R-:W-:Y:S01]  /*1020*/  IMAD R2, R2, R25, RZ ;  /* 0x0000001902027224 */ /* 0x000fe200078e02ff */
[----:B------:R-:W-:Y:S01]  /*1030*/  SHF.R.S32.HI R16, RZ, 0x1f, R9 ;  /* 0x0000001fff107819 */ /* 0x000fe20000011409 */
[----:B------:R-:W-:Y:S01]  /*1040*/  IMAD R96, R3, 0x4, R94 ;  /* 0x0000000403607824 */ /* 0x000fe200078e025e */
[----:B------:R-:W-:Y:S01]  /*1050*/  IADD3 R95, P4, R94, R11, RZ ;  /* 0x0000000b5e5f7210 */ /* 0x000fe20007f9e0ff */
[----:B------:R-:W-:Y:S01]  /*1060*/  IMAD R90, R25, 0x4, R2 ;  /* 0x00000004195a7824 */ /* 0x000fe200078e0202 */
[----:B------:R-:W-:Y:S01]  /*1070*/  IADD3.X R9, R16, UR5, R17, P0, P1 ;  /* 0x0000000510097c10 */ /* 0x000fe200087e2411 */
[----:B------:R-:W-:Y:S01]  /*1080*/  IMAD R98, R3, 0x4, R96 ;  /* 0x0000000403627824 */ /* 0x000fe200078e0260 */
[----:B------:R-:W-:Y:S01]  /*1090*/  LEA.HI.X.SX32 R94, R94, R15, 0x1, P4 ;  /* 0x0000000f5e5e7211 */ /* 0x000fe200020f0eff */
[----:B------:R-:W-:Y:S01]  /*10a0*/  IMAD R89, R25, 0x4, R90 ;  /* 0x0000000419597824 */ /* 0x000fe200078e025a */
[-C--:B------:R-:W-:Y:S01]  /*10b0*/  IADD3 R101, P2, R96, R11.reuse, RZ ;  /* 0x0000000b60657210 */ /* 0x080fe20007f5e0ff */
[----:B------:R-:W-:Y:S01]  /*10c0*/  IMAD R102, R3, 0x8, R98 ;  /* 0x0000000803667824 */ /* 0x000fe200078e0262 */
[----:B------:R-:W-:Y:S01]  /*10d0*/  IADD3 R103, P4, R98, R11, RZ ;  /* 0x0000000b62677210 */ /* 0x000fe20007f9e0ff */
[----:B------:R-:W-:Y:S01]  /*10e0*/  IMAD R88, R25, 0x8, R89 ;  /* 0x0000000819587824 */ /* 0x000fe200078e0259 */
[-C--:B------:R-:W-:Y:S01]  /*10f0*/  LEA.HI.X.SX32 R96, R96, R15.reuse, 0x1, P2 ;  /* 0x0000000f60607211 */ /* 0x080fe200010f0eff */
[----:B------:R-:W-:Y:S01]  /*1100*/  IMAD R104, R3, 0x4, R102 ;  /* 0x0000000403687824 */ /* 0x000fe200078e0266 */
[----:B------:R-:W-:Y:S01]  /*1110*/  LEA.HI.X.SX32 R98, R98, R15, 0x1, P4 ;  /* 0x0000000f62627211 */ /* 0x000fe200020f0eff */
[----:B------:R-:W-:Y:S01]  /*1120*/  IMAD R23, R25, 0x4, R88 ;  /* 0x0000000419177824 */ /* 0x000fe200078e0258 */
[----:B------:R-:W-:Y:S01]  /*1130*/  IADD3 R107, P4, R102, R11, RZ ;  /* 0x0000000b666b7210 */ /* 0x000fe20007f9e0ff */
[C---:B------:R-:W-:Y:S01]  /*1140*/  IMAD R106, R3.reuse, 0x4, R104 ;  /* 0x00000004036a7824 */ /* 0x040fe200078e0268 */
[----:B------:R-:W-:Y:S01]  /*1150*/  IADD3 R159, P0, R2, R19, RZ ;  /* 0x00000013029f7210 */ /* 0x000fe20007f1e0ff */
[----:B------:R-:W-:Y:S01]  /*1160*/  IMAD R112, R12, R3, RZ ;  /* 0x000000030c707224 */ /* 0x000fe200078e02ff */
        /* <DEDUP_REMOVED lines=10> */
[-C--:B------:R-:W-:Y:S01]  /*1210*/  IADD3 R97, P6, R100, R11.reuse, RZ ;  /* 0x0000000b64617210 */ /* 0x080fe20007fde0ff */
[----:B------:R-:W-:Y:S01]  /*1220*/  IMAD R20, R25, 0x4, R21 ;  /* 0x0000000419147824 */ /* 0x000fe200078e0215 */
[-C--:B------:R-:W-:Y:S01]  /*1230*/  IADD3 R99, P3, R108, R11.reuse, RZ ;  /* 0x0000000b6c637210 */ /* 0x080fe20007f7e0ff */
[----:B------:R-:W-:Y:S01]  /*1240*/  IMAD R120, R3, 0x8, R116 ;  /* 0x0000000803787824 */ /* 0x000fe200078e0274 */
[----:B------:R-:W-:Y:S01]  /*1250*/  IADD3 R115, P4, R110, R11, RZ ;  /* 0x0000000b6e737210 */ /* 0x000fe20007f9e0ff */
[----:B------:R-:W-:Y:S01]  /*1260*/  IMAD R18, R25, 0x4, R20 ;  /* 0x0000000419127824 */ /* 0x000fe200078e0214 */
[----:B------:R-:W-:Y:S01]  /*1270*/  LEA.HI.X.SX32 R126, R2, R9, 0x1, P0 ;  /* 0x00000009027e7211 */ /* 0x000fe200000f0eff */
[C---:B------:R-:W-:Y:S01]  /*1280*/  IMAD R122, R3.reuse, 0x4, R120 ;  /* 0x00000004037a7824 */ /* 0x040fe200078e0278 */
[----:B------:R-:W-:Y:S01]  /*1290*/  IADD3 R121, P2, R120, R11, RZ ;  /* 0x0000000b78797210 */ /* 0x000fe20007f5e0ff */
[----:B------:R-:W-:Y:S01]  /*12a0*/  IMAD R118, R14, R3, RZ ;  /* 0x000000030e767224 */ /* 0x000fe200078e02ff */
[-C--:B------:R-:W-:Y:S01]  /*12b0*/  LEA.HI.X.SX32 R100, R100, R15.reuse, 0x1, P6 ;  /* 0x0000000f64647211 */ /* 0x080fe200030f0eff */
[----:B------:R-:W-:Y:S01]  /*12c0*/  IMAD R124, R3, 0x4, R122 ;  /* 0x00000004037c7824 */ /* 0x000fe200078e027a */
[-C--:B------:R-:W-:Y:S01]  /*12d0*/  LEA.HI.X.SX32 R120, R120, R15.reuse, 0x1, P2 ;  /* 0x0000000f78787211 */ /* 0x080fe200010f0eff */
[C---:B------:R-:W-:Y:S01]  /*12e0*/  IMAD R17, R25.reuse, 0x8, R18 ;  /* 0x0000000819117824 */ /* 0x040fe200078e0212 */
[----:B------:R-:W-:Y:S01]  /*12f0*/  LEA.HI.X.SX32 R108, R108, R15, 0x1, P3 ;  /* 0x0000000f6c6c7211 */ /* 0x000fe200018f0eff */
[----:B------:R-:W-:Y:S01]  /*1300*/  IMAD R12, R12, R25, RZ ;  /* 0x000000190c0c7224 */ /* 0x000fe200078e02ff */
[----:B------:R-:W-:Y:S01]  /*1310*/  LEA.HI.X.SX32 R110, R110, R15, 0x1, P4 ;  /* 0x0000000f6e6e7211 */ /* 0x000fe200020f0eff */
[----:B------:R-:W-:Y:S01]  /*1320*/  IMAD R16, R25, 0x4, R17 ;  /* 0x0000000419107824 */ /* 0x000fe200078e0211 */
[----:B------:R-:W-:Y:S01]  /*1330*/  IADD3 R160, P1, R8, R19, RZ ;  /* 0x0000001308a07210 */ /* 0x000fe20007f3e0ff */
[----:B------:R-:W-:Y:S01]  /*1340*/  IMAD R14, R14, R25, RZ ;  /* 0x000000190e0e7224 */ /* 0x000fe200078e02ff */
[-C--:B------:R-:W-:Y:S01]  /*1350*/  IADD3 R161, P2, R10, R19.reuse, RZ ;  /* 0x000000130aa17210 */ /* 0x080fe20007f5e0ff */
[----:B------:R-:W-:Y:S01]  /*1360*/  UIADD3 UR4, UR7, 0x2000, URZ ;  /* 0x0000200007047890 */ /* 0x000fe2000fffe03f */
[----:B------:R-:W-:Y:S01]  /*1370*/  IADD3 R164, P0, R90, R19, RZ ;  /* 0x000000135aa47210 */ /* 0x000fe20007f1e0ff */
[----:B------:R-:W-:Y:S01]  /*1380*/  IMAD.MOV.U32 R2, RZ, RZ, -0x800000 ;  /* 0xff800000ff027424 */ /* 0x000fe200078e00ff */
[-C--:B------:R-:W-:Y:S01]  /*1390*/  IADD3 R109, P6, R104, R11.reuse, RZ ;  /* 0x0000000b686d7210 */ /* 0x080fe20007fde0ff */
[----:B------:R-:W-:Y:S01]  /*13a0*/  USHF.R.U32.HI UR4, URZ, 0x4, UR4 ;  /* 0x000000043f047899 */ /* 0x000fe20008011604 */
[----:B------:R-:W-:-:S02]  /*13b0*/  IADD3 R117, P3, R114, R11, RZ ;  /* 0x0000000b72757210 */ /* 0x000fc40007f7e0ff */
[----:B------:R-:W-:Y:S02]  /*13c0*/  CS2R R62, SRZ ;  /* 0x00000000003e7805 */ /* 0x000fe4000001ff00 */
[----:B------:R-:W-:Y:S01]  /*13d0*/  IADD3 R119, P4, R116, R11, RZ ;  /* 0x0000000b74777210 */ /* 0x000fe20007f9e0ff */
[----:B------:R-:W-:Y:S01]  /*13e0*/  USGXT.U32 UR8, UR4, 0xe ;  /* 0x0000000e0408789a */ /* 0x000fe20008000000 */
[-C--:B------:R-:W-:Y:S01]  /*13f0*/  LEA.HI.X.SX32 R127, R8, R9.reuse, 0x1, P1 ;  /* 0x00000009087f7211 */ /* 0x080fe200008f0eff */
[----:B------:R-:W-:Y:S01]  /*1400*/  IMAD.MOV.U32 R8, RZ, RZ, RZ ;  /* 0x000000ffff087224 */ /* 0x000fe200078e00ff */
[-C--:B------:R-:W-:Y:S02]  /*1410*/  LEA.HI.X.SX32 R128, R10, R9.reuse, 0x1, P2 ;  /* 0x000000090a807211 */ /* 0x080fe400010f0eff */
[----:B------:R-:W-:Y:S02]  /*1420*/  CS2R R64, SRZ ;  /* 0x0000000000407805 */ /* 0x000fe4000001ff00 */
[----:B------:R-:W-:-:S02]  /*1430*/  LEA.HI.X.SX32 R90, R90, R9, 0x1, P0 ;  /* 0x000000095a5a7211 */ /* 0x000fc400000f0eff */
[----:B------:R-:W-:Y:S02]  /*1440*/  CS2R R66, SRZ ;  /* 0x0000000000427805 */ /* 0x000fe4000001ff00 */
[-C--:B------:R-:W-:Y:S02]  /*1450*/  LEA.HI.X.SX32 R104, R104, R15.reuse, 0x1, P6 ;  /* 0x0000000f68687211 */ /* 0x080fe400030f0eff */
[----:B------:R-:W-:Y:S02]  /*1460*/  CS2R R68, SRZ ;  /* 0x0000000000447805 */ /* 0x000fe4000001ff00 */
[-C--:B------:R-:W-:Y:S02]  /*1470*/  LEA.HI.X.SX32 R114, R114, R15.reuse, 0x1, P3 ;  /* 0x0000000f72727211 */ /* 0x080fe400018f0eff */
[----:B------:R-:W-:Y:S02]  /*1480*/  CS2R R70, SRZ ;  /* 0x0000000000467805 */ /* 0x000fe4000001ff00 */
[----:B------:R-:W-:-:S02]  /*1490*/  LEA.HI.X.SX32 R116, R116, R15, 0x1, P4 ;  /* 0x0000000f74747211 */ /* 0x000fc400020f0eff */
[----:B------:R-:W-:Y:S02]  /*14a0*/  CS2R R72, SRZ ;  /* 0x0000000000487805 */ /* 0x000fe4000001ff00 */
[-C--:B------:R-:W-:Y:S02]  /*14b0*/  IADD3 R158, P0, R89, R19.reuse, RZ ;  /* 0x00000013599e7210 */ /* 0x080fe40007f1e0ff */
[----:B------:R-:W-:Y:S02]  /*14c0*/  CS2R R74, SRZ ;  /* 0x00000000004a7805 */ /* 0x000fe4000001ff00 */
[-C--:B------:R-:W-:Y:S02]  /*14d0*/  IADD3 R157, P1, R88, R19.reuse, RZ ;  /* 0x00000013589d7210 */ /* 0x080fe40007f3e0ff */
[----:B------:R-:W-:Y:S02]  /*14e0*/  CS2R R76, SRZ ;  /* 0x00000000004c7805 */ /* 0x000fe4000001ff00 */
[----:B------:R-:W-:-:S02]  /*14f0*/  IADD3 R156, P2, R23, R19, RZ ;  /* 0x00000013179c7210 */ /* 0x000fc40007f5e0ff */
[----:B------:R-:W-:Y:S02]  /*1500*/  CS2R R78, SRZ ;  /* 0x00000000004e7805 */ /* 0x000fe4000001ff00 */
[-C--:B------:R-:W-:Y:S02]  /*1510*/  IADD3 R113, P6, R118, R11.reuse, RZ ;  /* 0x0000000b76717210 */ /* 0x080fe40007fde0ff */
[----:B------:R-:W-:Y:S02]  /*1520*/  CS2R R80, SRZ ;  /* 0x0000000000507805 */ /* 0x000fe4000001ff00 */
[-C--:B------:R-:W-:Y:S02]  /*1530*/  IADD3 R123, P3, R122, R11.reuse, RZ ;  /* 0x0000000b7a7b7210 */ /* 0x080fe40007f7e0ff */
[----:B------:R-:W-:Y:S02]  /*1540*/  CS2R R82, SRZ ;  /* 0x0000000000527805 */ /* 0x000fe4000001ff00 */
[----:B------:R-:W-:-:S02]  /*1550*/  IADD3 R125, P4, R124, R11, RZ ;  /* 0x0000000b7c7d7210 */ /* 0x000fc40007f9e0ff */
[----:B------:R-:W-:Y:S02]  /*1560*/  CS2R R84, SRZ ;  /* 0x0000000000547805 */ /* 0x000fe4000001ff00 */
[-C--:B------:R-:W-:Y:S02]  /*1570*/  LEA.HI.X.SX32 R89, R89, R9.reuse, 0x1, P0 ;  /* 0x0000000959597211 */ /* 0x080fe400000f0eff */
[----:B------:R-:W-:Y:S02]  /*1580*/  CS2R R86, SRZ ;  /* 0x0000000000567805 */ /* 0x000fe4000001ff00 */
[-C--:B------:R-:W-:Y:S01]  /*1590*/  LEA.HI.X.SX32 R88, R88, R9.reuse, 0x1, P1 ;  /* 0x0000000958587211 */ /* 0x080fe200008f0eff */
[----:B------:R-:W-:Y:S01]  /*15a0*/  UMOV UR10, 0xfffffffe ;  /* 0xfffffffe000a7882 */ /* 0x000fe20000000000 */
[----:B------:R-:W-:Y:S01]  /*15b0*/  LEA.HI.X.SX32 R23, R23, R9, 0x1, P2 ;  /* 0x0000000917177211 */ /* 0x000fe200010f0eff */
[----:B------:R-:W-:Y:S01]  /*15c0*/  UMOV UR11, 0x7fffffdf ;  /* 0x7fffffdf000b7882 */ /* 0x000fe20000000000 */
[-C--:B------:R-:W-:Y:S01]  /*15d0*/  LEA.HI.X.SX32 R118, R118, R15.reuse, 0x1, P6 ;  /* 0x0000000f76767211 */ /* 0x080fe200030f0eff */
[----:B------:R-:W-:Y:S01]  /*15e0*/  UMOV UR9, URZ ;  /* 0x0000003f00097c82 */ /* 0x000fe20008000000 */
[-C--:B------:R-:W-:Y:S01]  /*15f0*/  LEA.HI.X.SX32 R122, R122, R15.reuse, 0x1, P3 ;  /* 0x0000000f7a7a7211 */ /* 0x080fe200018f0eff */
[----:B------:R-:W-:Y:S01]  /*1600*/  UMOV UR5, URZ ;  /* 0x0000003f00057c82 */ /* 0x000fe20008000000 */
[----:B------:R-:W-:Y:S01]  /*1610*/  LEA.HI.X.SX32 R124, R124, R15, 0x1, P4 ;  /* 0x0000000f7c7c7211 */ /* 0x000fe200020f0eff */
[----:B------:R-:W-:Y:S01]  /*1620*/  IMAD R15, R25, 0x4, R16 ;  /* 0x00000004190f7824 */ /* 0x000fe200078e0210 */
[-C--:B------:R-:W-:Y:S01]  /*1630*/  IADD3 R155, P0, R22, R19.reuse, RZ ;  /* 0x00000013169b7210 */ /* 0x080fe20007f1e0ff */
[----:B------:R-:W-:Y:S01]  /*1640*/  UMOV UR6, URZ ;  /* 0x0000003f00067c82 */ /* 0x000fe20008000000 */
[CC--:B------:R-:W-:Y:S01]  /*1650*/  IADD3 R153, P1, R21.reuse, R19.reuse, RZ ;  /* 0x0000001315997210 */ /* 0x0c0fe20007f3e0ff */
[----:B------:R-:W-:Y:S01]  /*1660*/  UIADD3.64 UR10, UR8, -UR10, URZ ;  /* 0x8000000a080a7297 */ /* 0x000fe2000fffe03f */
[-C--:B------:R-:W-:Y:S01]  /*1670*/  IADD3 R151, P2, R20, R19.reuse, RZ ;  /* 0x0000001314977210 */ /* 0x080fe20007f5e0ff */
[----:B------:R-:W-:Y:S01]  /*1680*/  UMOV UR4, URZ ;  /* 0x0000003f00047c82 */ /* 0x000fe20008000000 */
[----:B------:R-:W-:Y:S01]  /*1690*/  IADD3 R162, P3, R12, R19, RZ ;  /* 0x000000130ca27210 */ /* 0x000fe20007f7e0ff */
[----:B------:R-:W-:Y:S01]  /*16a0*/  ULDC UR16, c[0x0][0x238] ;  /* 0x00008e0000107ab9 */ /* 0x000fe20000000800 */
[-C--:B------:R-:W-:Y:S01]  /*16b0*/  LEA.HI.X.SX32 R22, R22, R9.reuse, 0x1, P0 ;  /* 0x0000000916167211 */ /* 0x080fe200000f0eff */
[----:B------:R-:W-:Y:S01]  /*16c0*/  UMOV UR22, UR8 ;  /* 0x0000000800167c82 */ /* 0x000fe20008000000 */
[-C--:B------:R-:W-:Y:S01]  /*16d0*/  LEA.HI.X.SX32 R21, R21, R9.reuse, 0x1, P1 ;  /* 0x0000000915157211 */ /* 0x080fe200008f0eff */
[----:B------:R-:W-:Y:S01]  /*16e0*/  UMOV UR23, 0x80000020 ;  /* 0x8000002000177882 */ /* 0x000fe20000000000 */
[----:B------:R-:W-:-:S02]  /*16f0*/  LEA.HI.X.SX32 R20, R20, R9, 0x1, P2 ;  /* 0x0000000914147211 */ /* 0x000fc400010f0eff */
[----:B------:R-:W-:Y:S02]  /*1700*/  SHF.R.U32.HI R92, RZ, 0x1, R4 ;  /* 0x00000001ff5c7819 */ /* 0x000fe40000011604 */
[----:B------:R-:W-:Y:S02]  /*1710*/  IADD3 R163, P4, R14, R19, RZ ;  /* 0x000000130ea37210 */ /* 0x000fe40007f9e0ff */
[----:B------:R-:W-:Y:S01]  /*1720*/  LEA.HI.X.SX32 R129, R12, R9, 0x1, P3 ;  /* 0x000000090c817211 */ /* 0x000fe200018f0eff */
[----:B------:R-:W-:Y:S01]  /*1730*/  IMAD.MOV.U32 R12, RZ, RZ, 0x7632 ;  /* 0x00007632ff0c7424 */ /* 0x000fe200078e00ff */
[-C--:B------:R-:W-:Y:S02]  /*1740*/  IADD3 R149, P0, R18, R19.reuse, RZ ;  /* 0x0000001312957210 */ /* 0x080fe40007f1e0ff */
[-C--:B------:R-:W-:Y:S02]  /*1750*/  IADD3 R147, P1, R17, R19.reuse, RZ ;  /* 0x0000001311937210 */ /* 0x080fe40007f3e0ff */
[----:B------:R-:W-:-:S02]  /*1760*/  IADD3 R145, P2, R16, R19, RZ ;  /* 0x0000001310917210 */ /* 0x000fc40007f5e0ff */
[----:B------:R-:W-:Y:S02]  /*1770*/  IADD3 R19, P3, R15, R19, RZ ;  /* 0x000000130f137210 */ /* 0x000fe40007f7e0ff */
[----:B------:R-:W-:Y:S02]  /*1780*/  SGXT.U32 R92, R92, 0x1 ;  /* 0x000000015c5c781a */ /* 0x000fe40000000000 */
[-C--:B------:R-:W-:Y:S02]  /*1790*/  LEA.HI.X.SX32 R91, R14, R9.reuse, 0x1, P4 ;  /* 0x000000090e5b7211 */ /* 0x080fe400020f0eff */
[-C--:B------:R-:W-:Y:S02]  /*17a0*/  LEA.HI.X.SX32 R18, R18, R9.reuse, 0x1, P0 ;  /* 0x0000000912127211 */ /* 0x080fe400000f0eff */
[-C--:B------:R-:W-:Y:S02]  /*17b0*/  LEA.HI.X.SX32 R17, R17, R9.reuse, 0x1, P1 ;  /* 0x0000000911117211 */ /* 0x080fe400008f0eff */
[----:B------:R-:W-:-:S02]  /*17c0*/  LEA.HI.X.SX32 R16, R16, R9, 0x1, P2 ;  /* 0x0000000910107211 */ /* 0x000fc400010f0eff */
[----:B------:R-:W-:Y:S02]  /*17d0*/  LEA.HI.X.SX32 R15, R15, R9, 0x1, P3 ;  /* 0x000000090f0f7211 */ /* 0x000fe400018f0eff */
[----:B------:R-:W-:Y:S02]  /*17e0*/  SEL R9, RZ, 0x90, !P5 ;  /* 0x00000090ff097807 */ /* 0x000fe40006800000 */
[----:B------:R-:W-:Y:S01]  /*17f0*/  LOP3.LUT R92, R13, R92, RZ, 0xfc, !PT ;  /* 0x0000005c0d5c7212 */ /* 0x000fe200078efcff */
[----:B------:R-:W-:Y:S01]  /*1800*/  IMAD.MOV.U32 R13, RZ, RZ, 0x5410 ;  /* 0x00005410ff0d7424 */ /* 0x000fe200078e00ff */
[C---:B------:R-:W-:Y:S02]  /*1810*/  LOP3.LUT P0, RZ, R4.reuse, 0x2, RZ, 0xc0, !PT ;  /* 0x0000000204ff7812 */ /* 0x040fe4000780c0ff */
[----:B------:R-:W-:Y:S02]  /*1820*/  LOP3.LUT R14, R9, 0x7f, R4, 0x78, !PT ;  /* 0x0000007f090e7812 */ /* 0x000fe400078e7804 */
[----:B------:R-:W-:-:S02]  /*1830*/  LOP3.LUT P6, RZ, R4, 0x1, RZ, 0xc0, !PT ;  /* 0x0000000104ff7812 */ /* 0x000fc400078cc0ff */
[----:B------:R-:W-:Y:S02]  /*1840*/  LOP3.LUT R143, R6, 0x6, RZ, 0xc0, !PT ;  /* 0x00000006068f7812 */ /* 0x000fe400078ec0ff */
[----:B------:R-:W-:Y:S02]  /*1850*/  SEL R13, R13, 0x1054, !P0 ;  /* 0x000010540d0d7807 */ /* 0x000fe40004000000 */
[----:B------:R-:W-:Y:S02]  /*1860*/  SEL R12, R12, 0x3276, !P0 ;  /* 0x000032760c0c7807 */ /* 0x000fe40004000000 */
[----:B------:R-:W-:Y:S02]  /*1870*/  LOP3.LUT R11, R14, 0x20, RZ, 0x3c, !PT ;  /* 0x000000200e0b7812 */ /* 0x000fe400078e3cff */
[----:B------:R-:W-:Y:S02]  /*1880*/  LOP3.LUT R10, R92, 0x1, RZ, 0x3c, !PT ;  /* 0x000000015c0a7812 */ /* 0x000fe400078e3cff */
[----:B------:R-:W-:-:S07]  /*1890*/  LOP3.LUT R9, R93, 0x8, RZ, 0xfc, !PT ;  /* 0x000000085d097812 */ /* 0x000fce00078efcff */
.L_x_1:
[----:B------:R-:W-:Y:S02]  /*18a0*/  SHF.R.S32.HI R51, RZ, 0x1f, R8 ;  /* 0x0000001fff337819 */ /* 0x000fe40000011408 */
[C---:B------:R-:W-:Y:S02]  /*18b0*/  IADD3 R24, P0, R8.reuse, R95, RZ ;  /* 0x0000005f08187210 */ /* 0x040fe40007f1e0ff */
[----:B------:R-:W-:-:S03]  /*18c0*/  IADD3 R26, P1, R8, R101, RZ ;  /* 0x00000065081a7210 */ /* 0x000fc60007f3e0ff */
[C---:B------:R-:W-:Y:S01]  /*18d0*/  IMAD.X R25, R51.reuse, 0x1, R94, P0 ;  /* 0x0000000133197824 */ /* 0x040fe200000e065e */
[C---:B------:R-:W-:Y:S01]  /*18e0*/  IADD3 R28, P0, R8.reuse, R103, RZ ;  /* 0x00000067081c7210 */ /* 0x040fe20007f1e0ff */
[C---:B------:R-:W-:Y:S01]  /*18f0*/  IMAD.X R27, R51.reuse, 0x1, R96, P1 ;  /* 0x00000001331b7824 */ /* 0x040fe200008e0660 */
[C---:B------:R-:W-:Y:S02]  /*1900*/  IADD3 R30, P1, R8.reuse, R97, RZ ;  /* 0x00000061081e7210 */ /* 0x040fe40007f3e0ff */
[----:B------:R0:W2:Y:S01]  /*1910*/  LDG.E.U8 R43, desc[UR18][R24.64] ;  /* 0x00000012182b7981 */ /* 0x0000a2000c1e1100 */
[C---:B------:R-:W-:Y:S01]  /*1920*/  IMAD.X R29, R51.reuse, 0x1, R98, P0 ;  /* 0x00000001331d7824 */ /* 0x040fe200000e0662 */
[C---:B------:R-:W-:Y:S01]  /*1930*/  IADD3 R32, P0, R8.reuse, R107, RZ ;  /* 0x0000006b08207210 */ /* 0x040fe20007f1e0ff */
[C---:B------:R-:W-:Y:S01]  /*1940*/  IMAD.X R31, R51.reuse, 0x1, R100, P1 ;  /* 0x00000001331f7824 */ /* 0x040fe200008e0664 */
[C---:B------:R-:W-:Y:S01]  /*1950*/  IADD3 R34, P1, R8.reuse, R109, RZ ;  /* 0x0000006d08227210 */ /* 0x040fe20007f3e0ff */
[----:B------:R1:W3:Y:S02]  /*1960*/  LDG.E.U8 R42, desc[UR18][R26.64] ;  /* 0x000000121a2a7981 */ /* 0x0002e4000c1e1100 */
[C---:B------:R-:W-:Y:S01]  /*1970*/  IMAD.X R33, R51.reuse, 0x1, R102, P0 ;  /* 0x0000000133217824 */ /* 0x040fe200000e0666 */
[C---:B------:R-:W-:Y:S01]  /*1980*/  IADD3 R36, P0, R8.reuse, R111, RZ ;  /* 0x0000006f08247210 */ /* 0x040fe20007f1e0ff */
[C---:B------:R-:W-:Y:S01]  /*1990*/  IMAD.X R35, R51.reuse, 0x1, R104, P1 ;  /* 0x0000000133237824 */ /* 0x040fe200008e0668 */
[C---:B0-----:R-:W-:Y:S01]  /*19a0*/  IADD3 R24, P1, R8.reuse, R99, RZ ;  /* 0x0000006308187210 */ /* 0x041fe20007f3e0ff */
[----:B------:R0:W4:Y:S02]  /*19b0*/  LDG.E.U8 R45, desc[UR18][R28.64] ;  /* 0x000000121c2d7981 */ /* 0x000124000c1e1100 */
[C---:B------:R-:W-:Y:S01]  /*19c0*/  IMAD.X R37, R51.reuse, 0x1, R106, P0 ;  /* 0x0000000133257824 */ /* 0x040fe200000e066a */
[C---:B-1----:R-:W-:Y:S01]  /*19d0*/  IADD3 R26, P0, R8.reuse, R115, RZ ;  /* 0x00000073081a7210 */ /* 0x042fe20007f1e0ff */
[C---:B------:R-:W-:Y:S01]  /*19e0*/  IMAD.X R25, R51.reuse, 0x1, R108, P1 ;  /* 0x0000000133197824 */ /* 0x040fe200008e066c */
[C---:B------:R-:W-:Y:S01]  /*19f0*/  IADD3 R38, P1, R8.reuse, R119, RZ ;  /* 0x0000007708267210 */ /* 0x040fe20007f3e0ff */
[----:B------:R1:W5:Y:S02]  /*1a00*/  LDG.E.U8 R47, desc[UR18][R32.64] ;  /* 0x00000012202f7981 */ /* 0x000364000c1e1100 */
[C---:B------:R-:W-:Y:S01]  /*1a10*/  IMAD.X R27, R51.reuse, 0x1, R110, P0 ;  /* 0x00000001331b7824 */ /* 0x040fe200000e066e */
[C---:B------:R-:W-:Y:S01]  /*1a20*/  IADD3 R40, P0, R8.reuse, R121, RZ ;  /* 0x0000007908287210 */ /* 0x040fe20007f1e0ff */
[C---:B------:R-:W-:Y:S01]  /*1a30*/  IMAD.X R39, R51.reuse, 0x1, R116, P1 ;  /* 0x0000000133277824 */ /* 0x040fe200008e0674 */
[----:B------:R1:W3:Y:S03]  /*1a40*/  LDG.E.U8 R44, desc[UR18][R30.64] ;  /* 0x000000121e2c7981 */ /* 0x0002e6000c1e1100 */
[----:B------:R-:W-:Y:S01]  /*1a50*/  IMAD.X R41, R51, 0x1, R120, P0 ;  /* 0x0000000133297824 */ /* 0x000fe200000e0678 */
[C---:B0-----:R-:W-:Y:S01]  /*1a60*/  IADD3 R28, P0, R8.reuse, R117, RZ ;  /* 0x00000075081c7210 */ /* 0x041fe20007f1e0ff */
[----:B------:R0:W3:Y:S01]  /*1a70*/  LDG.E.U8 R46, desc[UR18][R24.64] ;  /* 0x00000012182e7981 */ /* 0x0000e2000c1e1100 */
[----:B-1----:R-:W-:-:S03]  /*1a80*/  IADD3 R32, P1, R8, R125, RZ ;  /* 0x0000007d08207210 */ /* 0x002fc60007f3e0ff */
[----:B------:R1:W3:Y:S01]  /*1a90*/  LDG.E.U8 R49, desc[UR18][R26.64] ;  /* 0x000000121a317981 */ /* 0x0002e2000c1e1100 */
[C---:B------:R-:W-:Y:S02]  /*1aa0*/  IMAD.X R29, R51.reuse, 0x1, R114, P0 ;  /* 0x00000001331d7824 */ /* 0x040fe400000e0672 */
[----:B------:R-:W-:Y:S01]  /*1ab0*/  IMAD.X R33, R51, 0x1, R124, P1 ;  /* 0x0000000133217824 */ /* 0x000fe200008e067c */
[C---:B------:R-:W-:Y:S01]  /*1ac0*/  IADD3 R30, P1, R8.reuse, R105, RZ ;  /* 0x00000069081e7210 */ /* 0x040fe20007f3e0ff */
[----:B------:R-:W3:Y:S01]  /*1ad0*/  LDG.E.U8 R37, desc[UR18][R36.64] ;  /* 0x0000001224257981 */ /* 0x000ee2000c1e1100 */
[----:B0-----:R-:W-:-:S03]  /*1ae0*/  IADD3 R24, P2, R8, R123, RZ ;  /* 0x0000007b08187210 */ /* 0x001fc60007f5e0ff */
[----:B------:R-:W3:Y:S01]  /*1af0*/  LDG.E.U8 R39, desc[UR18][R38.64] ;  /* 0x0000001226277981 */ /* 0x000ee2000c1e1100 */
[----:B-1----:R-:W-:Y:S01]  /*1b00*/  IADD3 R26, P0, R8, R113, RZ ;  /* 0x00000071081a7210 */ /* 0x002fe20007f1e0ff */
[C---:B------:R-:W-:Y:S02]  /*1b10*/  IMAD.X R31, R51.reuse, 0x1, R112, P1 ;  /* 0x00000001331f7824 */ /* 0x040fe400008e0670 */
[C---:B------:R-:W-:Y:S01]  /*1b20*/  IMAD.X R25, R51.reuse, 0x1, R122, P2 ;  /* 0x0000000133197824 */ /* 0x040fe200010e067a */
[----:B------:R-:W3:Y:S01]  /*1b30*/  LDG.E.U8 R41, desc[UR18][R40.64] ;  /* 0x0000001228297981 */ /* 0x000ee2000c1e1100 */
[----:B------:R-:W-:-:S03]  /*1b40*/  IMAD.X R27, R51, 0x1, R118, P0 ;  /* 0x00000001331b7824 */ /* 0x000fc600000e0676 */
[----:B------:R-:W3:Y:S04]  /*1b50*/  LDG.E.U8 R33, desc[UR18][R32.64] ;  /* 0x0000001220217981 */ /* 0x000ee8000c1e1100 */
[----:B------:R-:W3:Y:S04]  /*1b60*/  LDG.E.U8 R34, desc[UR18][R34.64] ;  /* 0x0000001222227981 */ /* 0x000ee8000c1e1100 */
[----:B------:R-:W3:Y:S04]  /*1b70*/  LDG.E.U8 R36, desc[UR18][R28.64] ;  /* 0x000000121c247981 */ /* 0x000ee8000c1e1100 */
[----:B------:R-:W3:Y:S04]  /*1b80*/  LDG.E.U8 R38, desc[UR18][R30.64] ;  /* 0x000000121e267981 */ /* 0x000ee8000c1e1100 */
[----:B------:R0:W3:Y:S04]  /*1b90*/  LDG.E.U8 R40, desc[UR18][R24.64] ;  /* 0x0000001218287981 */ /* 0x0000e8000c1e1100 */
[----:B------:R1:W3:Y:S01]  /*1ba0*/  LDG.E.U8 R48, desc[UR18][R26.64] ;  /* 0x000000121a307981 */ /* 0x0002e2000c1e1100 */
[----:B------:R-:W-:Y:S01]  /*1bb0*/  BAR.SYNC.DEFER_BLOCKING 0x0 ;  /* 0x0000000000007b1d */ /* 0x000fe20000010000 */
[----:B------:R-:W-:-:S02]  /*1bc0*/  USHF.R.S32.HI UR9, URZ, 0x1f, UR4 ;  /* 0x0000001f3f097899 */ /* 0x000fc40008011404 */
[----:B0-----:R-:W-:Y:S02]  /*1bd0*/  IADD3 R24, P0, R159, UR4, RZ ;  /* 0x000000049f187c10 */ /* 0x001fe4000ff1e0ff */
[----:B-1----:R-:W-:Y:S02]  /*1be0*/  IADD3 R26, P1, R158, UR4, RZ ;  /* 0x000000049e1a7c10 */ /* 0x002fe4000ff3e0ff */
[----:B------:R-:W-:Y:S02]  /*1bf0*/  IADD3.X R25, R126, UR9, RZ, P0, !PT ;  /* 0x000000097e197c10 */ /* 0x000fe400087fe4ff */
[----:B------:R-:W-:Y:S02]  /*1c00*/  IADD3.X R27, R89, UR9, RZ, P1, !PT ;  /* 0x00000009591b7c10 */ /* 0x000fe40008ffe4ff */
[----:B------:R-:W-:Y:S02]  /*1c10*/  IADD3 R30, P1, R155, UR4, RZ ;  /* 0x000000049b1e7c10 */ /* 0x000fe4000ff3e0ff */
[----:B------:R-:W-:-:S02]  /*1c20*/  IADD3 R28, P0, R157, UR4, RZ ;  /* 0x000000049d1c7c10 */ /* 0x000fc4000ff1e0ff */
[----:B------:R-:W-:Y:S02]  /*1c30*/  IADD3.X R31, R22, UR9, RZ, P1, !PT ;  /* 0x00000009161f7c10 */ /* 0x000fe40008ffe4ff */
[----:B------:R-:W-:Y:S02]  /*1c40*/  IADD3.X R29, R88, UR9, RZ, P0, !PT ;  /* 0x00000009581d7c10 */ /* 0x000fe400087fe4ff */
[----:B------:R-:W-:Y:S01]  /*1c50*/  IADD3 R32, P0, R153, UR4, RZ ;  /* 0x0000000499207c10 */ /* 0x000fe2000ff1e0ff */
[----:B------:R-:W-:-:S04]  /*1c60*/  USHF.L.U32 UR8, UR15, 0x6, URZ ;  /* 0x000000060f087899 */ /* 0x000fc8000800063f */
[----:B------:R-:W-:-:S04]  /*1c70*/  ULOP3.LUT UR8, UR8, 0x100, URZ, 0xc0, !UPT ;  /* 0x0000010008087892 */ /* 0x000fc8000f8ec03f */
[----:B------:R-:W-:-:S04]  /*1c80*/  ULEA.HI UR8, UR7, UR8, URZ, 0x1c ;  /* 0x0000000807087291 */ /* 0x000fc8000f8fe03f */
[----:B------:R-:W-:Y:S01]  /*1c90*/  ULOP3.LUT UR8, UR8, 0x3fff, URZ, 0xc0, !UPT ;  /* 0x00003fff08087892 */ /* 0x000fe2000f8ec03f */
[----:B------:R-:W-:-:S06]  /*1ca0*/  UMOV UR21, 0x80000020 ;  /* 0x8000002000157882 */ /* 0x000fcc0000000000 */
[----:B------:R-:W-:Y:S01]  /*1cb0*/  UMOV UR20, UR8 ;  /* 0x0000000800147c82 */ /* 0x000fe20008000000 */
[----:B--2---:R-:W-:Y:S04]  /*1cc0*/  STS.U8 [R14+UR7+0x2000], R43 ;  /* 0x0020002b0e007988 */ /* 0x004fe80008000007 */
[----:B----4-:R-:W-:Y:S04]  /*1cd0*/  STS.U8 [R14+UR7+0x2200], R45 ;  /* 0x0022002d0e007988 */ /* 0x010fe80008000007 */
[----:B-----5:R-:W-:Y:S04]  /*1ce0*/  STS.U8 [R14+UR7+0x2400], R47 ;  /* 0x0024002f0e007988 */ /* 0x020fe80008000007 */
[----:B---3--:R-:W-:Y:S04]  /*1cf0*/  STS.U8 [R14+UR7+0x2800], R49 ;  /* 0x002800310e007988 */ /* 0x008fe80008000007 */
[----:B------:R-:W-:Y:S04]  /*1d00*/  STS.U8 [R14+UR7+0x2600], R37 ;  /* 0x002600250e007988 */ /* 0x000fe80008000007 */
[----:B------:R-:W-:Y:S04]  /*1d10*/  STS.U8 [R14+UR7+0x2a00], R39 ;  /* 0x002a00270e007988 */ /* 0x000fe80008000007 */
[----:B------:R-:W-:Y:S04]  /*1d20*/  STS.U8 [R14+UR7+0x2c00], R41 ;  /* 0x002c00290e007988 */ /* 0x000fe80008000007 */
[----:B------:R-:W-:Y:S04]  /*1d30*/  STS.U8 [R14+UR7+0x2e00], R33 ;  /* 0x002e00210e007988 */ /* 0x000fe80008000007 */
[----:B------:R-:W-:Y:S04]  /*1d40*/  STS.U8 [R11+UR7+0x2100], R42 ;  /* 0x0021002a0b007988 */ /* 0x000fe80008000007 */
[----:B------:R-:W-:Y:S04]  /*1d50*/  STS.U8 [R11+UR7+0x2300], R44 ;  /* 0x0023002c0b007988 */ /* 0x000fe80008000007 */
[----:B------:R-:W-:Y:S04]  /*1d60*/  STS.U8 [R11+UR7+0x2500], R34 ;  /* 0x002500220b007988 */ /* 0x000fe80008000007 */
[----:B------:R-:W-:Y:S04]  /*1d70*/  STS.U8 [R11+UR7+0x2700], R46 ;  /* 0x0027002e0b007988 */ /* 0x000fe80008000007 */
[----:B------:R0:W-:Y:S04]  /*1d80*/  STS.U8 [R11+UR7+0x2900], R36 ;  /* 0x002900240b007988 */ /* 0x0001e80008000007 */
[----:B------:R1:W-:Y:S04]  /*1d90*/  STS.U8 [R11+UR7+0x2b00], R38 ;  /* 0x002b00260b007988 */ /* 0x0003e80008000007 */
[----:B------:R-:W-:Y:S04]  /*1da0*/  STS.U8 [R11+UR7+0x2d00], R40 ;  /* 0x002d00280b007988 */ /* 0x000fe80008000007 */
[----:B------:R2:W-:Y:S01]  /*1db0*/  STS.U8 [R11+UR7+0x2f00], R48 ;  /* 0x002f00300b007988 */ /* 0x0005e20008000007 */
[----:B------:R3:W-:Y:S06]  /*1dc0*/  MEMBAR.ALL.CTA ;  /* 0x0000000000007992 */ /* 0x0007ec0000008000 */
[----:B---3--:R-:W3:Y:S02]  /*1dd0*/  FENCE.VIEW.ASYNC.S ;  /* 0x00000000000073c6 */ /* 0x008ee40000000000 */
[----:B---3--:R-:W-:Y:S01]  /*1de0*/  BAR.SYNC.DEFER_BLOCKING 0x0 ;  /* 0x0000000000007b1d */ /* 0x008fe20000010000 */
[----:B0-----:R-:W-:-:S02]  /*1df0*/  IADD3 R36, P1, R147, UR4, RZ ;  /* 0x0000000493247c10 */ /* 0x001fc4000ff3e0ff */
[----:B------:R-:W-:Y:S02]  /*1e00*/  IADD3 R34, P2, R149, UR4, RZ ;  /* 0x0000000495227c10 */ /* 0x000fe4000ff5e0ff */
[----:B------:R-:W-:Y:S02]  /*1e10*/  IADD3.X R37, R17, UR9, RZ, P1, !PT ;  /* 0x0000000911257c10 */ /* 0x000fe40008ffe4ff */
[----:B------:R-:W-:Y:S02]  /*1e20*/  IADD3.X R33, R21, UR9, RZ, P0, !PT ;  /* 0x0000000915217c10 */ /* 0x000fe400087fe4ff */
[----:B-1----:R-:W-:Y:S02]  /*1e30*/  IADD3 R38, P1, R19, UR4, RZ ;  /* 0x0000000413267c10 */ /* 0x002fe4000ff3e0ff */
[----:B------:R-:W-:Y:S02]  /*1e40*/  IADD3.X R35, R18, UR9, RZ, P2, !PT ;  /* 0x0000000912237c10 */ /* 0x000fe400097fe4ff */
[----:B------:R-:W-:Y:S01]  /*1e50*/  IADD3.X R39, R15, UR9, RZ, P1, !PT ;  /* 0x000000090f277c10 */ /* 0x000fe20008ffe4ff */
[----:B------:R0:W3:Y:S04]  /*1e60*/  LDG.E.U8 R133, desc[UR18][R24.64] ;  /* 0x0000001218857981 */ /* 0x0000e8000c1e1100 */
[----:B------:R1:W4:Y:S04]  /*1e70*/  LDG.E.U8 R165, desc[UR18][R26.64] ;  /* 0x000000121aa57981 */ /* 0x000328000c1e1100 */
[----:B------:R-:W5:Y:S01]  /*1e80*/  LDG.E.U8 R173, desc[UR18][R28.64] ;  /* 0x000000121cad7981 */ /* 0x000f62000c1e1100 */
[----:B0-----:R-:W-:-:S03]  /*1e90*/  IADD3 R24, P0, R164, UR4, RZ ;  /* 0x00000004a4187c10 */ /* 0x001fc6000ff1e0ff */
[----:B------:R-:W5:Y:S01]  /*1ea0*/  LDG.E.U8 R175, desc[UR18][R30.64] ;  /* 0x000000121eaf7981 */ /* 0x000f62000c1e1100 */
[----:B------:R-:W-:-:S03]  /*1eb0*/  IADD3.X R25, R90, UR9, RZ, P0, !PT ;  /* 0x000000095a197c10 */ /* 0x000fc600087fe4ff */
[----:B------:R-:W5:Y:S04]  /*1ec0*/  LDG.E.U8 R177, desc[UR18][R32.64] ;  /* 0x0000001220b17981 */ /* 0x000f68000c1e1100 */
[----:B------:R-:W5:Y:S04]  /*1ed0*/  LDG.E.U8 R179, desc[UR18][R34.64] ;  /* 0x0000001222b37981 */ /* 0x000f68000c1e1100 */
[----:B------:R-:W5:Y:S04]  /*1ee0*/  LDG.E.U8 R181, desc[UR18][R36.64] ;  /* 0x0000001224b57981 */ /* 0x000f68000c1e1100 */
[----:B------:R-:W5:Y:S04]  /*1ef0*/  LDG.E.U8 R183, desc[UR18][R38.64] ;  /* 0x0000001226b77981 */ /* 0x000f68000c1e1100 */
[----:B------:R-:W5:Y:S01]  /*1f00*/  LDG.E.U8 R148, desc[UR18][R24.64] ;  /* 0x0000001218947981 */ /* 0x000f62000c1e1100 */
[----:B------:R-:W-:-:S04]  /*1f10*/  IADD3 R134, P0, R160, UR4, RZ ;  /* 0x00000004a0867c10 */ /* 0x000fc8000ff1e0ff */
[----:B------:R-:W-:Y:S02]  /*1f20*/  IADD3.X R135, R127, UR9, RZ, P0, !PT ;  /* 0x000000097f877c10 */ /* 0x000fe400087fe4ff */
[----:B-1----:R-:W-:Y:S02]  /*1f30*/  IADD3 R26, P0, R151, UR4, RZ ;  /* 0x00000004971a7c10 */ /* 0x002fe4000ff1e0ff */
[----:B------:R-:W-:Y:S01]  /*1f40*/  IADD3 R136, P1, R156, UR4, RZ ;  /* 0x000000049c887c10 */ /* 0x000fe2000ff3e0ff */
[----:B------:R-:W-:Y:S01]  /*1f50*/  UMOV UR12, 0xfffffffe ;  /* 0xfffffffe000c7882 */ /* 0x000fe20000000000 */
[----:B------:R-:W-:Y:S01]  /*1f60*/  IADD3.X R27, R20, UR9, RZ, P0, !PT ;  /* 0x00000009141b7c10 */ /* 0x000fe200087fe4ff */
[----:B------:R-:W-:Y:S01]  /*1f70*/  UMOV UR13, 0x7fffffdf ;  /* 0x7fffffdf000d7882 */ /* 0x000fe20000000000 */
[----:B------:R-:W-:Y:S01]  /*1f80*/  IADD3 R138, P2, R161, UR4, RZ ;  /* 0x00000004a18a7c10 */ /* 0x000fe2000ff5e0ff */
[----:B------:R-:W5:Y:S04]  /*1f90*/  LDG.E.U8 R134, desc[UR18][R134.64] ;  /* 0x0000001286867981 */ /* 0x000f68000c1e1100 */
[----:B------:R2:W5:Y:S02]  /*1fa0*/  LDG.E.U8 R140, desc[UR18][R26.64] ;  /* 0x000000121a8c7981 */ /* 0x000564000c1e1100 */
[----:B--2---:R-:W-:-:S06]  /*1fb0*/  WARPGROUP.ARRIVE ;  /* 0x00000000000079c5 */ /* 0x004fcc0000000000 */
[----:B------:R-:W-:Y:S01]  /*1fc0*/  QGMMA.64x64x32.F32.E4M3.E4M3 R24, gdesc[UR20], RZ, !UPT ;  /* 0x00e00000141879f3 */ /* 0x000fe2000c7008ff */
[----:B------:R-:W-:Y:S02]  /*1fd0*/  IADD3.X R137, R23, UR9, RZ, P1, !PT ;  /* 0x0000000917897c10 */ /* 0x000fe40008ffe4ff */
[----:B------:R-:W-:Y:S02]  /*1fe0*/  IADD3.X R139, R128, UR9, RZ, P2, !PT ;  /* 0x00000009808b7c10 */ /* 0x000fe400097fe4ff */
[----:B------:R-:W-:Y:S01]  /*1ff0*/  IADD3 R166, P1, R162, UR4, RZ ;  /* 0x00000004a2a67c10 */ /* 0x000fe2000ff3e0ff */
[----:B------:R-:W2:Y:S01]  /*2000*/  LDG.E.U8 R136, desc[UR18][R136.64] ;  /* 0x0000001288887981 */ /* 0x000ea2000c1e1100 */
[----:B------:R-:W-:Y:S02]  /*2010*/  IADD3 R168, P0, R145, UR4, RZ ;  /* 0x0000000491a87c10 */ /* 0x000fe4000ff1e0ff */
[----:B------:R-:W-:Y:S01]  /*2020*/  IADD3 R170, P2, R163, UR4, RZ ;  /* 0x00000004a3aa7c10 */ /* 0x000fe2000ff5e0ff */
[----:B------:R0:W2:Y:S01]  /*2030*/  LDG.E.U8 R138, desc[UR18][R138.64] ;  /* 0x000000128a8a7981 */ /* 0x0000a2000c1e1100 */
[----:B------:R-:W-:-:S02]  /*2040*/  IADD3.X R167, R129, UR9, RZ, P1, !PT ;  /* 0x0000000981a77c10 */ /* 0x000fc40008ffe4ff */
[----:B------:R-:W-:Y:S02]  /*2050*/  IADD3.X R169, R16, UR9, RZ, P0, !PT ;  /* 0x0000000910a97c10 */ /* 0x000fe400087fe4ff */
[----:B------:R-:W-:Y:S01]  /*2060*/  IADD3.X R171, R91, UR9, RZ, P2, !PT ;  /* 0x000000095bab7c10 */ /* 0x000fe200097fe4ff */
[----:B------:R-:W-:Y:S01]  /*2070*/  UMOV UR9, URZ ;  /* 0x0000003f00097c82 */ /* 0x000fe20008000000 */
[----:B------:R1:W2:Y:S01]  /*2080*/  LDG.E.U8 R142, desc[UR18][R166.64] ;  /* 0x00000012a68e7981 */ /* 0x0002a2000c1e1100 */
[----:B------:R-:W-:-:S03]  /*2090*/  UIADD3.64 UR8, UR8, -UR12, URZ ;  /* 0x8000000c08087297 */ /* 0x000fc6000fffe03f */
[----:B------:R1:W2:Y:S04]  /*20a0*/  LDG.E.U8 R144, desc[UR18][R168.64] ;  /* 0x00000012a8907981 */ /* 0x0002a8000c1e1100 */
[----:B------:R2:W2:Y:S02]  /*20b0*/  LDG.E.U8 R146, desc[UR18][R170.64] ;  /* 0x00000012aa927981 */ /* 0x0004a4000c1e1100 */
[----:B------:R-:W-:Y:S01]  /*20c0*/  QGMMA.64x64x32.F32.E4M3.E4M3 R24, gdesc[UR8], R24, gsb0 ;  /* 0x00e00000081879f3 */ /* 0x000fe20008000818 */
[----:B------:R-:W-:-:S04]  /*20d0*/  IADD3 R152, P0, R143, UR5, RZ ;  /* 0x000000058f987c10 */ /* 0x000fc8000ff1e0ff */
[----:B------:R-:W-:Y:S01]  /*20e0*/  IADD3 R150, P3, R152, 0x9, RZ ;  /* 0x0000000998967810 */ /* 0x000fe20007f7e0ff */
[----:B0-----:R-:W-:-:S03]  /*20f0*/  IMAD.X R139, RZ, RZ, UR6, P0 ;  /* 0x00000006ff8b7e24 */ /* 0x001fc600080e06ff */
[C---:B------:R-:W-:Y:S02]  /*2100*/  ISETP.GT.U32.AND P1, PT, R150.reuse, R93, PT ;  /* 0x0000005d9600720c */ /* 0x040fe40003f24070 */
[----:B------:R-:W-:Y:S02]  /*2110*/  ISETP.GT.U32.AND P4, PT, R150, R9, PT ;  /* 0x000000099600720c */ /* 0x000fe40003f84070 */
[----:B------:R-:W-:-:S04]  /*2120*/  IADD3 R150, P2, R152, 0x10, RZ ;  /* 0x0000001098967810 */ /* 0x000fc80007f5e0ff */
[----:B------:R-:W-:Y:S01]  /*2130*/  ISETP.GT.U32.AND P0, PT, R150, R93, PT ;  /* 0x0000005d9600720c */ /* 0x000fe20003f04070 */
[----:B------:R-:W-:-:S05]  /*2140*/  IMAD.X R135, RZ, RZ, R139, P2 ;  /* 0x000000ffff877224 */ /* 0x000fca00010e068b */
[----:B------:R-:W-:Y:S01]  /*2150*/  ISETP.GT.U32.AND.EX P0, PT, R135, RZ, PT, P0 ;  /* 0x000000ff8700720c */ /* 0x000fe20003f04100 */
[----:B------:R-:W-:Y:S02]  /*2160*/  WARPGROUP.DEPBAR.LE gsb0, 0x0 ;  /* 0x00008000000079c5 */ /* 0x000fe40000010000 */
[----:B------:R-:W-:Y:S01]  /*2170*/  BAR.SYNC.DEFER_BLOCKING 0x0 ;  /* 0x0000000000007b1d */ /* 0x000fe20000010000 */
[----:B------:R-:W-:Y:S01]  /*2180*/  FMUL R29, R29, UR16 ;  /* 0x000000101d1d7c20 */ /* 0x000fe20008400000 */
[----:B------:R-:W-:Y:S01]  /*2190*/  FMUL R137, R35, UR16 ;  /* 0x0000001023897c20 */ /* 0x000fe20008400000 */
[----:B------:R-:W-:Y:S01]  /*21a0*/  FMUL R38, R38, UR16 ;  /* 0x0000001026267c20 */ /* 0x000fe20008400000 */
[----:B------:R-:W-:Y:S01]  /*21b0*/  FMUL R39, R39, UR16 ;  /* 0x0000001027277c20 */ /* 0x000fe20008400000 */
[----:B------:R-:W-:Y:S01]  /*21c0*/  FMUL R28, R28, UR16 ;  /* 0x000000101c1c7c20 */ /* 0x000fe20008400000 */
[----:B---3--:R0:W-:Y:S02]  /*21d0*/  STS.U8 [R14+UR7+0x2000], R133 ;  /* 0x002000850e007988 */ /* 0x0081e40008000007 */
[----:B0-----:R-:W-:Y:S01]  /*21e0*/  IMAD.X R133, RZ, RZ, R139, P3 ;  /* 0x000000ffff857224 */ /* 0x001fe200018e068b */
[----:B------:R-:W-:Y:S01]  /*21f0*/  ISETP.GT.U32.AND P3, PT, R150, R9, PT ;  /* 0x000000099600720c */ /* 0x000fe20003f64070 */
[----:B----4-:R-:W-:Y:S03]  /*2200*/  STS.U8 [R14+UR7+0x2200], R165 ;  /* 0x002200a50e007988 */ /* 0x010fe60008000007 */
[----:B------:R-:W-:-:S02]  /*2210*/  ISETP.GT.U32.AND.EX P1, PT, R133, RZ, PT, P1 ;  /* 0x000000ff8500720c */ /* 0x000fc40003f24110 */
[----:B------:R-:W-:Y:S01]  /*2220*/  ISETP.GT.U32.AND.EX P4, PT, R133, RZ, PT, P4 ;  /* 0x000000ff8500720c */ /* 0x000fe20003f84140 */
[----:B------:R-:W-:Y:S01]  /*2230*/  FMUL R133, R31, UR16 ;  /* 0x000000101f857c20 */ /* 0x000fe20008400000 */
[----:B-----5:R-:W-:Y:S01]  /*2240*/  STS.U8 [R14+UR7+0x2400], R173 ;  /* 0x002400ad0e007988 */ /* 0x020fe20008000007 */
[----:B------:R-:W-:Y:S01]  /*2250*/  FMUL R31, R32, UR16 ;  /* 0x00000010201f7c20 */ /* 0x000fe20008400000 */
[----:B------:R-:W-:Y:S02]  /*2260*/  FSEL R29, R29, -INF , !P1 ;  /* 0xff8000001d1d7808 */ /* 0x000fe40004800000 */
[----:B------:R-:W-:Y:S01]  /*2270*/  STS.U8 [R14+UR7+0x2600], R175 ;  /* 0x002600af0e007988 */ /* 0x000fe20008000007 */
[----:B------:R-:W-:-:S03]  /*2280*/  ISETP.GT.U32.AND.EX P3, PT, R135, RZ, PT, P3 ;  /* 0x000000ff8700720c */ /* 0x000fc60003f64130 */
[----:B------:R-:W-:Y:S04]  /*2290*/  STS.U8 [R14+UR7+0x2800], R177 ;  /* 0x002800b10e007988 */ /* 0x000fe80008000007 */
[----:B------:R-:W-:Y:S04]  /*22a0*/  STS.U8 [R14+UR7+0x2a00], R179 ;  /* 0x002a00b30e007988 */ /* 0x000fe80008000007 */
[----:B------:R-:W-:Y:S04]  /*22b0*/  STS.U8 [R14+UR7+0x2c00], R181 ;  /* 0x002c00b50e007988 */ /* 0x000fe80008000007 */
[----:B------:R-:W-:Y:S01]  /*22c0*/  STS.U8 [R14+UR7+0x2e00], R183 ;  /* 0x002e00b70e007988 */ /* 0x000fe20008000007 */
[----:B------:R-:W-:-:S03]  /*22d0*/  FMUL R135, R34, UR16 ;  /* 0x0000001022877c20 */ /* 0x000fc60008400000 */
[----:B------:R0:W-:Y:S01]  /*22e0*/  STS.U8 [R11+UR7+0x2100], R148 ;  /* 0x002100940b007988 */ /* 0x0001e20008000007 */
[----:B------:R-:W-:Y:S02]  /*22f0*/  FSEL R31, R31, -INF , !P0 ;  /* 0xff8000001f1f7808 */ /* 0x000fe40004000000 */
[C---:B------:R-:W-:Y:S02]  /*2300*/  IADD3 R32, P0, R152.reuse, 0x18, RZ ;  /* 0x0000001898207810 */ /* 0x040fe40007f1e0ff */
[----:B------:R-:W-:Y:S02]  /*2310*/  FSEL R133, R133, -INF , !P4 ;  /* 0xff80000085857808 */ /* 0x000fe40006000000 */
[----:B0-----:R-:W-:Y:S02]  /*2320*/  IADD3 R148, P1, R152, 0x11, RZ ;  /* 0x0000001198947810 */ /* 0x001fe40007f3e0ff */
[----:B------:R-:W-:Y:S02]  /*2330*/  FSEL R135, R135, -INF , !P3 ;  /* 0xff80000087877808 */ /* 0x000fe40005800000 */
[-C--:B------:R-:W-:Y:S01]  /*2340*/  ISETP.GT.U32.AND P4, PT, R148, R93.reuse, PT ;  /* 0x0000005d9400720c */ /* 0x080fe20003f84070 */
[----:B------:R-:W-:Y:S01]  /*2350*/  IMAD.X R34, RZ, RZ, R139, P1 ;  /* 0x000000ffff227224 */ /* 0x000fe200008e068b */
[----:B------:R-:W-:-:S02]  /*2360*/  ISETP.GT.U32.AND P3, PT, R32, R93, PT ;  /* 0x0000005d2000720c */ /* 0x000fc40003f64070 */
[-C--:B------:R-:W-:Y:S01]  /*2370*/  ISETP.GT.U32.AND P1, PT, R32, R9.reuse, PT ;  /* 0x000000092000720c */ /* 0x080fe20003f24070 */
[----:B------:R-:W-:Y:S01]  /*2380*/  FMUL R32, R33, UR16 ;  /* 0x0000001021207c20 */ /* 0x000fe20008400000 */
[----:B------:R-:W-:Y:S02]  /*2390*/  ISETP.GT.U32.AND P2, PT, R148, R9, PT ;  /* 0x000000099400720c */ /* 0x000fe40003f44070 */
[C---:B------:R-:W-:Y:S01]  /*23a0*/  ISETP.GT.U32.AND.EX P4, PT, R34.reuse, RZ, PT, P4 ;  /* 0x000000ff2200720c */ /* 0x040fe20003f84140 */
[----:B------:R-:W-:Y:S01]  /*23b0*/  IMAD.X R35, RZ, RZ, R139, P0 ;  /* 0x000000ffff237224 */ /* 0x000fe200000e068b */
[----:B------:R-:W-:Y:S02]  /*23c0*/  ISETP.GT.U32.AND.EX P2, PT, R34, RZ, PT, P2 ;  /* 0x000000ff2200720c */ /* 0x000fe40003f44120 */
[----:B------:R-:W-:Y:S02]  /*23d0*/  FSEL R32, R32, -INF , !P4 ;  /* 0xff80000020207808 */ /* 0x000fe40006000000 */
[----:B------:R-:W-:Y:S01]  /*23e0*/  IADD3 R34, P4, R152, 0x19, RZ ;  /* 0x0000001998227810 */ /* 0x000fe20007f9e0ff */
[----:B------:R-:W-:Y:S01]  /*23f0*/  FMUL R33, R36, UR16 ;  /* 0x0000001024217c20 */ /* 0x000fe20008400000 */
[----:B------:R-:W-:-:S02]  /*2400*/  FSEL R137, R137, -INF , !P2 ;  /* 0xff80000089897808 */ /* 0x000fc40005000000 */
[C---:B------:R-:W-:Y:S02]  /*2410*/  ISETP.GT.U32.AND P2, PT, R34.reuse, R93, PT ;  /* 0x0000005d2200720c */ /* 0x040fe40003f44070 */
[----:B------:R-:W-:Y:S02]  /*2420*/  ISETP.GT.U32.AND P0, PT, R34, R9, PT ;  /* 0x000000092200720c */ /* 0x000fe40003f04070 */
[C---:B------:R-:W-:Y:S02]  /*2430*/  ISETP.GT.U32.AND.EX P3, PT, R35.reuse, RZ, PT, P3 ;  /* 0x000000ff2300720c */ /* 0x040fe40003f64130 */
[----:B------:R-:W-:Y:S02]  /*2440*/  LOP3.LUT R34, R152, 0x21, RZ, 0xfc, !PT ;  /* 0x0000002198227812 */ /* 0x000fe400078efcff */
[----:B------:R-:W-:Y:S01]  /*2450*/  ISETP.GT.U32.AND.EX P1, PT, R35, RZ, PT, P1 ;  /* 0x000000ff2300720c */ /* 0x000fe20003f24110 */
[----:B------:R-:W-:Y:S01]  /*2460*/  IMAD.X R35, RZ, RZ, R139, P4 ;  /* 0x000000ffff237224 */ /* 0x000fe200020e068b */
[----:B------:R-:W-:-:S02]  /*2470*/  FSEL R33, R33, -INF , !P3 ;  /* 0xff80000021217808 */ /* 0x000fc40005800000 */
[C---:B------:R-:W-:Y:S02]  /*2480*/  ISETP.GT.U32.AND P4, PT, R34.reuse, R9, PT ;  /* 0x000000092200720c */ /* 0x040fe40003f84070 */
[----:B------:R-:W-:Y:S01]  /*2490*/  ISETP.GT.U32.AND P3, PT, R34, R93, PT ;  /* 0x0000005d2200720c */ /* 0x000fe20003f64070 */
[----:B------:R-:W-:Y:S01]  /*24a0*/  FMUL R34, R37, UR16 ;  /* 0x0000001025227c20 */ /* 0x000fe20008400000 */
[----:B------:R-:W-:Y:S02]  /*24b0*/  FSEL R37, R38, -INF , !P1 ;  /* 0xff80000026257808 */ /* 0x000fe40004800000 */
[----:B------:R-:W-:Y:S02]  /*24c0*/  IADD3 R36, P1, R152, 0x8, RZ ;  /* 0x0000000898247810 */ /* 0x000fe40007f3e0ff */
[C---:B------:R-:W-:Y:S02]  /*24d0*/  ISETP.GT.U32.AND.EX P2, PT, R35.reuse, RZ, PT, P2 ;  /* 0x000000ff2300720c */ /* 0x040fe40003f44120 */
[----:B------:R-:W-:Y:S01]  /*24e0*/  ISETP.GT.U32.AND.EX P0, PT, R35, RZ, PT, P0 ;  /* 0x000000ff2300720c */ /* 0x000fe20003f04100 */
[----:B------:R-:W-:Y:S01]  /*24f0*/  IMAD.X R35, RZ, RZ, R139, P1 ;  /* 0x000000ffff237224 */ /* 0x000fe200008e068b */
[----:B------:R-:W-:-:S02]  /*2500*/  FSEL R34, R34, -INF , !P2 ;  /* 0xff80000022227808 */ /* 0x000fc40005000000 */
[----:B------:R-:W-:Y:S02]  /*2510*/  ISETP.GT.U32.AND P2, PT, R36, R93, PT ;  /* 0x0000005d2400720c */ /* 0x000fe40003f44070 */
[----:B------:R-:W-:Y:S02]  /*2520*/  LOP3.LUT R36, R152, 0x28, RZ, 0xfc, !PT ;  /* 0x0000002898247812 */ /* 0x000fe400078efcff */
[----:B------:R-:W-:Y:S01]  /*2530*/  ISETP.GT.U32.AND.EX P2, PT, R35, RZ, PT, P2 ;  /* 0x000000ff2300720c */ /* 0x000fe20003f44120 */
[----:B------:R-:W-:Y:S01]  /*2540*/  FMUL R35, R41, UR16 ;  /* 0x0000001029237c20 */ /* 0x000fe20008400000 */
[----:B------:R-:W-:Y:S02]  /*2550*/  FSEL R38, R39, -INF , !P0 ;  /* 0xff80000027267808 */ /* 0x000fe40004000000 */
[C---:B------:R-:W-:Y:S02]  /*2560*/  ISETP.GT.U32.AND P0, PT, R36.reuse, R9, PT ;  /* 0x000000092400720c */ /* 0x040fe40003f04070 */
[----:B------:R-:W-:-:S02]  /*2570*/  ISETP.GT.U32.AND P1, PT, R36, R93, PT ;  /* 0x0000005d2400720c */ /* 0x000fc40003f24070 */
[----:B------:R-:W-:Y:S02]  /*2580*/  ISETP.GT.U32.AND.EX P3, PT, R139, RZ, PT, P3 ;  /* 0x000000ff8b00720c */ /* 0x000fe40003f64130 */
[----:B------:R-:W-:Y:S02]  /*2590*/  LOP3.LUT R36, R152, 0x29, RZ, 0xfc, !PT ;  /* 0x0000002998247812 */ /* 0x000fe400078efcff */
[----:B------:R-:W-:Y:S02]  /*25a0*/  FSEL R28, R28, -INF , !P2 ;  /* 0xff8000001c1c7808 */ /* 0x000fe40005000000 */
[----:B------:R-:W-:Y:S01]  /*25b0*/  FSEL R35, R35, -INF , !P3 ;  /* 0xff80000023237808 */ /* 0x000fe20005800000 */
[----:B------:R-:W-:Y:S01]  /*25c0*/  FMUL R41, R43, UR16 ;  /* 0x000000102b297c20 */ /* 0x000fe20008400000 */
[C---:B------:R-:W-:Y:S02]  /*25d0*/  ISETP.GT.U32.AND P2, PT, R36.reuse, R9, PT ;  /* 0x000000092400720c */ /* 0x040fe40003f44070 */
[----:B------:R-:W-:Y:S01]  /*25e0*/  ISETP.GT.U32.AND P3, PT, R36, R93, PT ;  /* 0x0000005d2400720c */ /* 0x000fe20003f64070 */
[----:B------:R-:W-:Y:S01]  /*25f0*/  FMUL R36, R44, UR16 ;  /* 0x000000102c247c20 */ /* 0x000fe20008400000 */
[----:B------:R-:W-:-:S02]  /*2600*/  ISETP.GT.U32.AND.EX P4, PT, R139, RZ, PT, P4 ;  /* 0x000000ff8b00720c */ /* 0x000fc40003f84140 */
[----:B------:R-:W-:Y:S02]  /*2610*/  ISETP.GT.U32.AND.EX P1, PT, R139, RZ, PT, P1 ;  /* 0x000000ff8b00720c */ /* 0x000fe40003f24110 */
[----:B------:R-:W-:Y:S02]  /*2620*/  LOP3.LUT R44, R152, 0x30, RZ, 0xfc, !PT ;  /* 0x00000030982c7812 */ /* 0x000fe400078efcff */
[----:B------:R-:W-:Y:S02]  /*2630*/  FSEL R41, R41, -INF , !P4 ;  /* 0xff80000029297808 */ /* 0x000fe40006000000 */
[----:B------:R-:W-:Y:S02]  /*2640*/  FSEL R36, R36, -INF , !P1 ;  /* 0xff80000024247808 */ /* 0x000fe40004800000 */
[C---:B------:R-:W-:Y:S02]  /*2650*/  ISETP.GT.U32.AND P4, PT, R44.reuse, R9, PT ;  /* 0x000000092c00720c */ /* 0x040fe40003f84070 */
[----:B------:R-:W-:Y:S01]  /*2660*/  ISETP.GT.U32.AND P1, PT, R44, R93, PT ;  /* 0x0000005d2c00720c */ /* 0x000fe20003f24070 */
[----:B------:R-:W-:Y:S01]  /*2670*/  FMUL R44, R46, UR16 ;  /* 0x000000102e2c7c20 */ /* 0x000fe20008400000 */
[----:B------:R-:W-:Y:S01]  /*2680*/  ISETP.GT.U32.AND.EX P0, PT, R139, RZ, PT, P0 ;  /* 0x000000ff8b00720c */ /* 0x000fe20003f04100 */
[----:B------:R-:W-:Y:S01]  /*2690*/  FMUL R39, R47, UR16 ;  /* 0x000000102f277c20 */ /* 0x000fe20008400000 */
[----:B------:R-:W-:-:S02]  /*26a0*/  LOP3.LUT R46, R152, 0x31, RZ, 0xfc, !PT ;  /* 0x00000031982e7812 */ /* 0x000fc400078efcff */
[----:B------:R-:W-:Y:S02]  /*26b0*/  ISETP.GT.U32.AND.EX P2, PT, R139, RZ, PT, P2 ;  /* 0x000000ff8b00720c */ /* 0x000fe40003f44120 */
[----:B------:R-:W-:Y:S02]  /*26c0*/  FSEL R44, R44, -INF , !P0 ;  /* 0xff8000002c2c7808 */ /* 0x000fe40004000000 */
[C---:B------:R-:W-:Y:S02]  /*26d0*/  ISETP.GT.U32.AND P0, PT, R46.reuse, R9, PT ;  /* 0x000000092e00720c */ /* 0x040fe40003f04070 */
[----:B------:R-:W-:Y:S01]  /*26e0*/  FSEL R39, R39, -INF , !P2 ;  /* 0xff80000027277808 */ /* 0x000fe20005000000 */
[----:B------:R-:W-:Y:S01]  /*26f0*/  FMUL R43, R51, UR16 ;  /* 0x00000010332b7c20 */ /* 0x000fe20008400000 */
[----:B------:R-:W-:Y:S01]  /*2700*/  ISETP.GT.U32.AND P2, PT, R46, R93, PT ;  /* 0x0000005d2e00720c */ /* 0x000fe20003f44070 */
[----:B------:R-:W-:Y:S01]  /*2710*/  FMUL R46, R50, UR16 ;  /* 0x00000010322e7c20 */ /* 0x000fe20008400000 */
[----:B------:R-:W-:-:S02]  /*2720*/  ISETP.GT.U32.AND.EX P4, PT, R139, RZ, PT, P4 ;  /* 0x000000ff8b00720c */ /* 0x000fc40003f84140 */
[----:B------:R-:W-:Y:S02]  /*2730*/  ISETP.GT.U32.AND.EX P0, PT, R139, RZ, PT, P0 ;  /* 0x000000ff8b00720c */ /* 0x000fe40003f04100 */
[----:B------:R-:W-:Y:S02]  /*2740*/  LOP3.LUT R150, R152, 0x38, RZ, 0xfc, !PT ;  /* 0x0000003898967812 */ /* 0x000fe400078efcff */
[----:B------:R-:W-:Y:S02]  /*2750*/  FSEL R46, R46, -INF , !P4 ;  /* 0xff8000002e2e7808 */ /* 0x000fe40006000000 */
[----:B------:R-:W-:Y:S02]  /*2760*/  FSEL R43, R43, -INF , !P0 ;  /* 0xff8000002b2b7808 */ /* 0x000fe40004000000 */
[----:B------:R-:W-:Y:S02]  /*2770*/  ISETP.GT.U32.AND P4, PT, R152, R93, PT ;  /* 0x0000005d9800720c */ /* 0x000fe40003f84070 */
[----:B------:R-:W-:Y:S01]  /*2780*/  ISETP.GT.U32.AND P0, PT, R150, R9, PT ;  /* 0x000000099600720c */ /* 0x000fe20003f04070 */
[----:B------:R-:W-:Y:S01]  /*2790*/  FMUL R54, R54, UR16 ;  /* 0x0000001036367c20 */ /* 0x000fe20008400000 */
[----:B------:R-:W-:Y:S01]  /*27a0*/  FMUL R24, R24, UR16 ;  /* 0x0000001018187c20 */ /* 0x000fe20008400000 */
[----:B------:R-:W-:Y:S01]  /*27b0*/  FMUL R47, R30, UR16 ;  /* 0x000000101e2f7c20 */ /* 0x000fe20008400000 */
[----:B------:R-:W-:-:S02]  /*27c0*/  ISETP.GT.U32.AND.EX P4, PT, R139, RZ, PT, P4 ;  /* 0x000000ff8b00720c */ /* 0x000fc40003f84140 */
[----:B------:R-:W-:Y:S02]  /*27d0*/  ISETP.GT.U32.AND.EX P0, PT, R139, RZ, PT, P0 ;  /* 0x000000ff8b00720c */ /* 0x000fe40003f04100 */
[----:B------:R-:W-:Y:S02]  /*27e0*/  FSEL R24, R24, -INF , !P4 ;  /* 0xff80000018187808 */ /* 0x000fe40006000000 */
[----:B------:R-:W-:Y:S02]  /*27f0*/  FSEL R30, R54, -INF , !P0 ;  /* 0xff800000361e7808 */ /* 0x000fe40004000000 */
[----:B------:R-:W-:Y:S02]  /*2800*/  FSEL R51, R47, -INF , !P4 ;  /* 0xff8000002f337808 */ /* 0x000fe40006000000 */
[CC--:B------:R-:W-:Y:S02]  /*2810*/  ISETP.GT.U32.AND P0, PT, R152.reuse, R9.reuse, PT ;  /* 0x000000099800720c */ /* 0x0c0fe40003f04070 */
[----:B------:R-:W-:Y:S01]  /*2820*/  ISETP.GE.U32.AND P4, PT, R152, R9, PT ;  /* 0x000000099800720c */ /* 0x000fe20003f86070 */
[----:B------:R-:W-:Y:S01]  /*2830*/  FMUL R26, R26, UR16 ;  /* 0x000000101a1a7c20 */ /* 0x000fe20008400000 */
[----:B------:R-:W-:Y:S01]  /*2840*/  FMUL R27, R27, UR16 ;  /* 0x000000101b1b7c20 */ /* 0x000fe20008400000 */
[----:B------:R-:W-:-:S02]  /*2850*/  ISETP.GT.U32.AND.EX P0, PT, R139, RZ, PT, P0 ;  /* 0x000000ff8b00720c */ /* 0x000fc40003f04100 */
[----:B------:R-:W-:Y:S02]  /*2860*/  ISETP.GE.U32.AND.EX P4, PT, R139, RZ, PT, P4 ;  /* 0x000000ff8b00720c */ /* 0x000fe40003f86140 */
[----:B------:R-:W-:Y:S02]  /*2870*/  FSEL R47, R26, -INF , !P0 ;  /* 0xff8000001a2f7808 */ /* 0x000fe40004000000 */
[----:B------:R-:W-:-:S04]  /*2880*/  FSEL R50, R27, -INF , !P4 ;  /* 0xff8000001b327808 */ /* 0x000fc80006000000 */
[----:B------:R-:W-:Y:S02]  /*2890*/  FMNMX R26, R47, R50, !PT ;  /* 0x000000322f1a7209 */ /* 0x000fe40007800000 */
[----:B------:R-:W-:Y:S02]  /*28a0*/  LOP3.LUT R148, R152, 0x39, RZ, 0xfc, !PT ;  /* 0x0000003998947812 */ /* 0x000fe400078efcff */
[----:B------:R-:W-:Y:S02]  /*28b0*/  FMNMX R26, R51, R26, !PT ;  /* 0x0000001a331a7209 */ /* 0x000fe40007800000 */
[----:B------:R-:W-:Y:S02]  /*28c0*/  ISETP.GT.U32.AND P0, PT, R148, R9, PT ;  /* 0x000000099400720c */ /* 0x000fe40003f04070 */
[----:B------:R-:W-:Y:S01]  /*28d0*/  FMNMX R26, R133, R26, !PT ;  /* 0x0000001a851a7209 */ /* 0x000fe20007800000 */
[----:B------:R-:W-:Y:S01]  /*28e0*/  FMUL R27, R55, UR16 ;  /* 0x00000010371b7c20 */ /* 0x000fe20008400000 */
[----:B------:R-:W-:-:S02]  /*28f0*/  ISETP.GT.U32.AND.EX P0, PT, R139, RZ, PT, P0 ;  /* 0x000000ff8b00720c */ /* 0x000fc40003f04100 */
[----:B------:R-:W-:Y:S02]  /*2900*/  LOP3.LUT R54, R152, 0x20, RZ, 0xfc, !PT ;  /* 0x0000002098367812 */ /* 0x000fe400078efcff */
[----:B------:R-:W-:Y:S02]  /*2910*/  FMNMX R26, R135, R26, !PT ;  /* 0x0000001a871a7209 */ /* 0x000fe40007800000 */
[----:B------:R-:W-:Y:S02]  /*2920*/  FSEL R27, R27, -INF , !P0 ;  /* 0xff8000001b1b7808 */ /* 0x000fe40004000000 */
[----:B------:R-:W-:Y:S02]  /*2930*/  ISETP.GT.U32.AND P0, PT, R54, R9, PT ;  /* 0x000000093600720c */ /* 0x000fe40003f04070 */
[----:B------:R-:W-:Y:S01]  /*2940*/  FMNMX R26, R137, R26, !PT ;  /* 0x0000001a891a7209 */ /* 0x000fe20007800000 */
[----:B------:R-:W-:Y:S01]  /*2950*/  FMUL R42, R42, UR16 ;  /* 0x000000102a2a7c20 */ /* 0x000fe20008400000 */
[----:B------:R-:W-:-:S02]  /*2960*/  ISETP.GT.U32.AND.EX P0, PT, R139, RZ, PT, P0 ;  /* 0x000000ff8b00720c */ /* 0x000fc40003f04100 */
[----:B------:R-:W-:Y:S02]  /*2970*/  FMNMX R55, R37, R26, !PT ;  /* 0x0000001a25377209 */ /* 0x000fe40007800000 */
[----:B------:R-:W-:Y:S02]  /*2980*/  FSEL R165, R42, -INF , !P0 ;  /* 0xff8000002aa57808 */ /* 0x000fe40004000000 */
[----:B------:R-:W-:-:S04]  /*2990*/  FMNMX R26, R38, R55, !PT ;  /* 0x00000037261a7209 */ /* 0x000fc80007800000 */
[----:B------:R-:W-:-:S04]  /*29a0*/  FMNMX R26, R165, R26, !PT ;  /* 0x0000001aa51a7209 */ /* 0x000fc80007800000 */
[----:B------:R-:W-:-:S04]  /*29b0*/  FMNMX R55, R41, R26, !PT ;  /* 0x0000001a29377209 */ /* 0x000fc80007800000 */
[----:B------:R-:W-:-:S04]  /*29c0*/  FMNMX R26, R44, R55, !PT ;  /* 0x000000372c1a7209 */ /* 0x000fc80007800000 */
[----:B------:R-:W-:-:S04]  /*29d0*/  FMNMX R55, R39, R26, !PT ;  /* 0x0000001a27377209 */ /* 0x000fc80007800000 */
[----:B------:R-:W-:-:S04]  /*29e0*/  FMNMX R26, R46, R55, !PT ;  /* 0x000000372e1a7209 */ /* 0x000fc80007800000 */
[----:B------:R-:W-:Y:S02]  /*29f0*/  FMNMX R55, R43, R26, !PT ;  /* 0x0000001a2b377209 */ /* 0x000fe40007800000 */
[----:B------:R-:W-:Y:S02]  /*2a00*/  ISETP.GE.U32.AND P4, PT, R152, R93, PT ;  /* 0x0000005d9800720c */ /* 0x000fe40003f86070 */
[----:B------:R-:W-:Y:S01]  /*2a10*/  FMNMX R26, R30, R55, !PT ;  /* 0x000000371e1a7209 */ /* 0x000fe20007800000 */
[----:B------:R-:W-:Y:S01]  /*2a20*/  FMUL R25, R25, UR16 ;  /* 0x0000001019197c20 */ /* 0x000fe20008400000 */
[----:B------:R-:W-:Y:S02]  /*2a30*/  ISETP.GE.U32.AND.EX P4, PT, R139, RZ, PT, P4 ;  /* 0x000000ff8b00720c */ /* 0x000fe40003f86140 */
[----:B------:R-:W-:Y:S02]  /*2a40*/  FMNMX R42, R27, R26, !PT ;  /* 0x0000001a1b2a7209 */ /* 0x000fe40007800000 */
[----:B------:R-:W-:-:S03]  /*2a50*/  FSEL R55, R25, -INF , !P4 ;  /* 0xff80000019377808 */ /* 0x000fc60006000000 */
[----:B------:R-:W0:Y:S01]  /*2a60*/  SHFL.BFLY PT, R25, R42, 0x2, 0x1f ;  /* 0x0c401f002a197f89 */ /* 0x000e2200000e0000 */
[----:B------:R-:W-:Y:S02]  /*2a70*/  ISETP.GT.U32.AND P4, PT, R54, R93, PT ;  /* 0x0000005d3600720c */ /* 0x000fe40003f84070 */
[----:B-1----:R-:W-:-:S04]  /*2a80*/  FMNMX R167, R24, R55, !PT ;  /* 0x0000003718a77209 */ /* 0x002fc80007800000 */
[----:B------:R-:W-:-:S04]  /*2a90*/  FMNMX R26, R28, R167, !PT ;  /* 0x000000a71c1a7209 */ /* 0x000fc80007800000 */
[----:B------:R-:W-:Y:S02]  /*2aa0*/  FMNMX R26, R29, R26, !PT ;  /* 0x0000001a1d1a7209 */ /* 0x000fe40007800000 */
[----:B0-----:R-:W-:-:S05]  /*2ab0*/  FMNMX R54, R42, R25, !PT ;  /* 0x000000192a367209 */ /* 0x001fca0007800000 */
[----:B------:R-:W0:Y:S01]  /*2ac0*/  SHFL.BFLY PT, R169, R54, 0x1, 0x1f ;  /* 0x0c201f0036a97f89 */ /* 0x000e2200000e0000 */
[----:B------:R-:W-:Y:S01]  /*2ad0*/  FMNMX R167, R31, R26, !PT ;  /* 0x0000001a1fa77209 */ /* 0x000fe20007800000 */
[----:B------:R-:W-:-:S03]  /*2ae0*/  FMUL R25, R40, UR16 ;  /* 0x0000001028197c20 */ /* 0x000fc60008400000 */
[----:B------:R-:W-:Y:S02]  /*2af0*/  FMNMX R26, R32, R167, !PT ;  /* 0x000000a7201a7209 */ /* 0x000fe40007800000 */
[----:B------:R-:W-:Y:S02]  /*2b00*/  ISETP.GT.U32.AND.EX P4, PT, R139, RZ, PT, P4 ;  /* 0x000000ff8b00720c */ /* 0x000fe40003f84140 */
[----:B------:R-:W-:Y:S02]  /*2b10*/  FMNMX R167, R33, R26, !PT ;  /* 0x0000001a21a77209 */ /* 0x000fe40007800000 */
[----:B------:R-:W-:Y:S02]  /*2b20*/  FSEL R25, R25, -INF , !P4 ;  /* 0xff80000019197808 */ /* 0x000fe40006000000 */
[----:B------:R-:W-:Y:S01]  /*2b30*/  FMNMX R42, R34, R167, !PT ;  /* 0x000000a7222a7209 */ /* 0x000fe20007800000 */
[----:B------:R-:W-:-:S03]  /*2b40*/  FMUL R26, R45, UR16 ;  /* 0x000000102d1a7c20 */ /* 0x000fc60008400000 */
[----:B------:R-:W-:Y:S02]  /*2b50*/  FMNMX R42, R25, R42, !PT ;  /* 0x0000002a192a7209 */ /* 0x000fe40007800000 */
[----:B------:R-:W-:Y:S02]  /*2b60*/  ISETP.GT.U32.AND.EX P3, PT, R139, RZ, PT, P3 ;  /* 0x000000ff8b00720c */ /* 0x000fe40003f64130 */
[----:B------:R-:W-:Y:S02]  /*2b70*/  FMNMX R45, R35, R42, !PT ;  /* 0x0000002a232d7209 */ /* 0x000fe40007800000 */
[----:B0-----:R-:W-:Y:S01]  /*2b80*/  FMNMX R169, R54, R169, !PT ;  /* 0x000000a936a97209 */ /* 0x001fe20007800000 */
[----:B------:R-:W-:Y:S01]  /*2b90*/  FMUL R48, R48, UR16 ;  /* 0x0000001030307c20 */ /* 0x000fe20008400000 */
[----:B------:R-:W-:Y:S02]  /*2ba0*/  ISETP.GT.U32.AND.EX P1, PT, R139, RZ, PT, P1 ;  /* 0x000000ff8b00720c */ /* 0x000fe40003f24110 */
[----:B------:R-:W-:-:S02]  /*2bb0*/  FMNMX R40, R169, R2, !PT ;  /* 0x00000002a9287209 */ /* 0x000fc40007800000 */
[----:B------:R-:W-:Y:S02]  /*2bc0*/  FSEL R26, R26, -INF , !P3 ;  /* 0xff8000001a1a7808 */ /* 0x000fe40005800000 */
[----:B------:R-:W-:Y:S01]  /*2bd0*/  FMNMX R45, R36, R45, !PT ;  /* 0x0000002d242d7209 */ /* 0x000fe20007800000 */
[----:B------:R-:W-:Y:S01]  /*2be0*/  FADD R47, R47, -R40 ;  /* 0x800000282f2f7221 */ /* 0x000fe20000000000 */
[-C--:B------:R-:W-:Y:S01]  /*2bf0*/  ISETP.GT.U32.AND P4, PT, R148, R93.reuse, PT ;  /* 0x0000005d9400720c */ /* 0x080fe20003f84070 */
[----:B------:R-:W-:Y:S01]  /*2c00*/  FMUL R148, R49, UR16 ;  /* 0x0000001031947c20 */ /* 0x000fe20008400000 */
[----:B------:R-:W-:Y:S02]  /*2c10*/  ISETP.GT.U32.AND P0, PT, R150, R93, PT ;  /* 0x0000005d9600720c */ /* 0x000fe40003f04070 */
[----:B------:R-:W-:Y:S02]  /*2c20*/  ISETP.GT.U32.AND.EX P2, PT, R139, RZ, PT, P2 ;  /* 0x000000ff8b00720c */ /* 0x000fe40003f44120 */
[----:B------:R-:W-:-:S02]  /*2c30*/  FSEL R48, R48, -INF , !P1 ;  /* 0xff80000030307808 */ /* 0x000fc40004800000 */
[----:B------:R-:W-:Y:S01]  /*2c40*/  FMNMX R45, R26, R45, !PT ;  /* 0x0000002d1a2d7209 */ /* 0x000fe20007800000 */
[----:B------:R-:W-:Y:S01]  /*2c50*/  FMUL R54, R52, UR16 ;  /* 0x0000001034367c20 */ /* 0x000fe20008400000 */
[----:B------:R-:W-:Y:S01]  /*2c60*/  FMUL R42, R47, 1.4426950216293334961 ;  /* 0x3fb8aa3b2f2a7820 */ /* 0x000fe20000400000 */
[----:B------:R-:W-:Y:S02]  /*2c70*/  ISETP.GT.U32.AND.EX P0, PT, R139, RZ, PT, P0 ;  /* 0x000000ff8b00720c */ /* 0x000fe40003f04100 */
[----:B------:R-:W-:Y:S02]  /*2c80*/  FSEL R148, R148, -INF , !P2 ;  /* 0xff80000094947808 */ /* 0x000fe40005000000 */
[----:B------:R-:W-:Y:S01]  /*2c90*/  FMNMX R47, R48, R45, !PT ;  /* 0x0000002d302f7209 */ /* 0x000fe20007800000 */
[----:B------:R-:W-:Y:S01]  /*2ca0*/  FMUL R152, R53, UR16 ;  /* 0x0000001035987c20 */ /* 0x000fe20008400000 */
[----:B------:R-:W-:Y:S02]  /*2cb0*/  ISETP.GT.U32.AND.EX P4, PT, R139, RZ, PT, P4 ;  /* 0x000000ff8b00720c */ /* 0x000fe40003f84140 */
[----:B------:R-:W-:-:S02]  /*2cc0*/  FSEL R54, R54, -INF , !P0 ;  /* 0xff80000036367808 */ /* 0x000fc40004000000 */
[----:B------:R-:W-:Y:S01]  /*2cd0*/  FMNMX R47, R148, R47, !PT ;  /* 0x0000002f942f7209 */ /* 0x000fe20007800000 */
[----:B------:R-:W-:Y:S01]  /*2ce0*/  FADD R51, R51, -R40 ;  /* 0x8000002833337221 */ /* 0x000fe20000000000 */
[----:B------:R-:W-:Y:S02]  /*2cf0*/  FSEL R152, R152, -INF , !P4 ;  /* 0xff80000098987808 */ /* 0x000fe40006000000 */
[----:B------:R-:W-:Y:S01]  /*2d00*/  FMNMX R49, R54, R47, !PT ;  /* 0x0000002f36317209 */ /* 0x000fe20007800000 */
[----:B------:R-:W-:-:S03]  /*2d10*/  FMUL R53, R51, 1.4426950216293334961 ;  /* 0x3fb8aa3b33357820 */ /* 0x000fc60000400000 */
[----:B------:R-:W-:-:S05]  /*2d20*/  FMNMX R51, R152, R49, !PT ;  /* 0x0000003198337209 */ /* 0x000fca0007800000 */
[----:B------:R-:W0:Y:S02]  /*2d30*/  SHFL.BFLY PT, R150, R51, 0x2, 0x1f ;  /* 0x0c401f0033967f89 */ /* 0x000e2400000e0000 */
[----:B0-----:R-:W-:-:S05]  /*2d40*/  FMNMX R150, R51, R150, !PT ;  /* 0x0000009633967209 */ /* 0x001fca0007800000 */
[----:B------:R-:W0:Y:S01]  /*2d50*/  SHFL.BFLY PT, R51, R150, 0x1, 0x1f ;  /* 0x0c201f0096337f89 */ /* 0x000e2200000e0000 */
[--C-:B------:R-:W-:Y:S01]  /*2d60*/  FADD R50, R50, -R40.reuse ;  /* 0x8000002832327221 */ /* 0x100fe20000000000 */
[--C-:B------:R-:W-:Y:S01]  /*2d70*/  FADD R133, R133, -R40.reuse ;  /* 0x8000002885857221 */ /* 0x100fe20000000000 */
[----:B------:R1:W-:Y:S02]  /*2d80*/  MUFU.EX2 R47, R53 ;  /* 0x00000035002f7308 */ /* 0x0003e40000000800 */
[----:B------:R-:W-:Y:S01]  /*2d90*/  FMUL R52, R50, 1.4426950216293334961 ;  /* 0x3fb8aa3b32347820 */ /* 0x000fe20000400000 */
[----:B------:R-:W-:Y:S01]  /*2da0*/  FMUL R50, R133, 1.4426950216293334961 ;  /* 0x3fb8aa3b85327820 */ /* 0x000fe20000400000 */
[--C-:B------:R-:W-:Y:S01]  /*2db0*/  FADD R135, R135, -R40.reuse ;  /* 0x8000002887877221 */ /* 0x100fe20000000000 */
[----:B-1----:R-:W-:-:S04]  /*2dc0*/  FADD R53, R41, -R40 ;  /* 0x8000002829357221 */ /* 0x002fc80000000000 */
[----:B------:R-:W-:Y:S01]  /*2dd0*/  FMUL R133, R53, 1.4426950216293334961 ;  /* 0x3fb8aa3b35857820 */ /* 0x000fe20000400000 */
[----:B------:R-:W-:Y:S01]  /*2de0*/  FADD R53, R44, -R40 ;  /* 0x800000282c357221 */ /* 0x000fe20000000000 */
[----:B0-----:R-:W-:-:S04]  /*2df0*/  FMNMX R51, R150, R51, !PT ;  /* 0x0000003396337209 */ /* 0x001fc80007800000 */
[----:B------:R-:W-:Y:S01]  /*2e00*/  FMNMX R51, R51, R132, !PT ;  /* 0x0000008433337209 */ /* 0x000fe20007800000 */
[----:B------:R-:W-:Y:S01]  /*2e10*/  FMUL R49, R135, 1.4426950216293334961 ;  /* 0x3fb8aa3b87317820 */ /* 0x000fe20000400000 */
[----:B------:R-:W-:-:S03]  /*2e20*/  FMUL R135, R53, 1.4426950216293334961 ;  /* 0x3fb8aa3b35877820 */ /* 0x000fc60000400000 */
[--C-:B------:R-:W-:Y:S01]  /*2e30*/  FADD R24, R24, -R51.reuse ;  /* 0x8000003318187221 */ /* 0x100fe20000000000 */
[--C-:B------:R-:W-:Y:S01]  /*2e40*/  FADD R55, R55, -R51.reuse ;  /* 0x8000003337377221 */ /* 0x100fe20000000000 */
[--C-:B------:R-:W-:Y:S01]  /*2e50*/  FADD R28, R28, -R51.reuse ;  /* 0x800000331c1c7221 */ /* 0x100fe20000000000 */
[----:B------:R-:W-:Y:S01]  /*2e60*/  FADD R29, R29, -R51 ;  /* 0x800000331d1d7221 */ /* 0x000fe20000000000 */
[--C-:B------:R-:W-:Y:S01]  /*2e70*/  FADD R137, R137, -R40.reuse ;  /* 0x8000002889897221 */ /* 0x100fe20000000000 */
[--C-:B------:R-:W-:Y:S01]  /*2e80*/  FADD R37, R37, -R40.reuse ;  /* 0x8000002825257221 */ /* 0x100fe20000000000 */
[--C-:B------:R-:W-:Y:S01]  /*2e90*/  FADD R38, R38, -R40.reuse ;  /* 0x8000002826267221 */ /* 0x100fe20000000000 */
[----:B------:R-:W-:Y:S01]  /*2ea0*/  MUFU.EX2 R42, R42 ;  /* 0x0000002a002a7308 */ /* 0x000fe20000000800 */
[----:B------:R-:W-:Y:S01]  /*2eb0*/  FMUL R24, R24, 1.4426950216293334961 ;  /* 0x3fb8aa3b18187820 */ /* 0x000fe20000400000 */
[----:B------:R-:W-:Y:S01]  /*2ec0*/  FMUL R55, R55, 1.4426950216293334961 ;  /* 0x3fb8aa3b37377820 */ /* 0x000fe20000400000 */
[----:B------:R-:W-:Y:S01]  /*2ed0*/  FMUL R28, R28, 1.4426950216293334961 ;  /* 0x3fb8aa3b1c1c7820 */ /* 0x000fe20000400000 */
[----:B------:R-:W-:Y:S01]  /*2ee0*/  FMUL R29, R29, 1.4426950216293334961 ;  /* 0x3fb8aa3b1d1d7820 */ /* 0x000fe20000400000 */
[----:B------:R-:W-:-:S03]  /*2ef0*/  FADD R53, R39, -R40 ;  /* 0x8000002827357221 */ /* 0x000fc60000000000 */
[----:B------:R0:W1:Y:S01]  /*2f00*/  MUFU.EX2 R45, R52 ;  /* 0x00000034002d7308 */ /* 0x0000620000000800 */
[----:B------:R-:W-:Y:S01]  /*2f10*/  FMUL R37, R37, 1.4426950216293334961 ;  /* 0x3fb8aa3b25257820 */ /* 0x000fe20000400000 */
[----:B------:R-:W-:Y:S01]  /*2f20*/  FMUL R38, R38, 1.4426950216293334961 ;  /* 0x3fb8aa3b26267820 */ /* 0x000fe20000400000 */
[--C-:B------:R-:W-:Y:S01]  /*2f30*/  FADD R32, R32, -R51.reuse ;  /* 0x8000003320207221 */ /* 0x100fe20000000000 */
[--C-:B------:R-:W-:Y:S01]  /*2f40*/  FADD R33, R33, -R51.reuse ;  /* 0x8000003321217221 */ /* 0x100fe20000000000 */
[----:B------:R-:W-:-:S03]  /*2f50*/  FADD R34, R34, -R51 ;  /* 0x8000003322227221 */ /* 0x000fc60000000000 */
[----:B------:R-:W-:Y:S01]  /*2f60*/  MUFU.EX2 R50, R50 ;  /* 0x0000003200327308 */ /* 0x000fe20000000800 */
[----:B0-----:R-:W-:Y:S01]  /*2f70*/  FMUL R52, R137, 1.4426950216293334961 ;  /* 0x3fb8aa3b89347820 */ /* 0x001fe20000400000 */
[----:B------:R-:W-:Y:S01]  /*2f80*/  FADD R31, R31, -R51 ;  /* 0x800000331f1f7221 */ /* 0x000fe20000000000 */
[----:B------:R-:W-:Y:S01]  /*2f90*/  FMUL R137, R53, 1.4426950216293334961 ;  /* 0x3fb8aa3b35897820 */ /* 0x000fe20000400000 */
[----:B------:R-:W-:-:S04]  /*2fa0*/  FMUL R32, R32, 1.4426950216293334961 ;  /* 0x3fb8aa3b20207820 */ /* 0x000fc80000400000 */
[----:B------:R-:W-:Y:S01]  /*2fb0*/  MUFU.EX2 R44, R133 ;  /* 0x00000085002c7308 */ /* 0x000fe20000000800 */
[----:B------:R-:W-:Y:S01]  /*2fc0*/  FMUL R33, R33, 1.4426950216293334961 ;  /* 0x3fb8aa3b21217820 */ /* 0x000fe20000400000 */
[----:B------:R-:W-:Y:S01]  /*2fd0*/  FMUL R34, R34, 1.4426950216293334961 ;  /* 0x3fb8aa3b22227820 */ /* 0x000fe20000400000 */
[----:B------:R-:W-:-:S05]  /*2fe0*/  FADD R27, R27, -R40 ;  /* 0x800000281b1b7221 */ /* 0x000fca0000000000 */
[----:B------:R-:W-:Y:S01]  /*2ff0*/  MUFU.EX2 R39, R135 ;  /* 0x0000008700277308 */ /* 0x000fe20000000800 */
[----:B------:R-:W-:Y:S01]  /*3000*/  FADD R53, R46, -R40 ;  /* 0x800000282e357221 */ /* 0x000fe20000000000 */
[----:B------:R-:W-:-:S06]  /*3010*/  FMUL R31, R31, 1.4426950216293334961 ;  /* 0x3fb8aa3b1f1f7820 */ /* 0x000fcc0000400000 */
[----:B------:R1:W-:Y:S01]  /*3020*/  MUFU.EX2 R133, R24 ;  /* 0x0000001800857308 */ /* 0x0003e20000000800 */
[----:B------:R-:W-:-:S07]  /*3030*/  FADD R165, R165, -R40 ;  /* 0x80000028a5a57221 */ /* 0x000fce0000000000 */
[----:B------:R-:W0:Y:S08]  /*3040*/  MUFU.EX2 R166, R55 ;  /* 0x0000003700a67308 */ /* 0x000e300000000800 */
[----:B------:R-:W-:Y:S08]  /*3050*/  MUFU.EX2 R135, R28 ;  /* 0x0000001c00877308 */ /* 0x000ff00000000800 */
[----:B------:R-:W3:Y:S01]  /*3060*/  MUFU.EX2 R168, R29 ;  /* 0x0000001d00a87308 */ /* 0x000ee20000000800 */
[----:B------:R-:W-:Y:S01]  /*3070*/  FMUL R27, R27, 1.4426950216293334961 ;  /* 0x3fb8aa3b1b1b7820 */ /* 0x000fe20000400000 */
[----:B------:R-:W-:Y:S01]  /*3080*/  FMUL R139, R53, 1.4426950216293334961 ;  /* 0x3fb8aa3b358b7820 */ /* 0x000fe20000400000 */
[----:B------:R-:W-:-:S05]  /*3090*/  FMUL R165, R165, 1.4426950216293334961 ;  /* 0x3fb8aa3ba5a57820 */ /* 0x000fca0000400000 */
[----:B------:R-:W-:Y:S01]  /*30a0*/  MUFU.EX2 R49, R49 ;  /* 0x0000003100317308 */ /* 0x000fe20000000800 */
[----:B------:R-:W-:Y:S01]  /*30b0*/  FADD R53, R43, -R40 ;  /* 0x800000282b357221 */ /* 0x000fe20000000000 */
[--C-:B------:R-:W-:Y:S01]  /*30c0*/  FADD R25, R25, -R51.reuse ;  /* 0x8000003319197221 */ /* 0x100fe20000000000 */
[----:B------:R-:W-:-:S05]  /*30d0*/  FADD R35, R35, -R51 ;  /* 0x8000003323237221 */ /* 0x000fca0000000000 */
[----:B------:R-:W4:Y:S01]  /*30e0*/  MUFU.EX2 R52, R52 ;  /* 0x0000003400347308 */ /* 0x000f220000000800 */
[----:B------:R-:W-:-:S07]  /*30f0*/  FADD R30, R30, -R40 ;  /* 0x800000281e1e7221 */ /* 0x000fce0000000000 */
[----:B------:R-:W-:Y:S08]  /*3100*/  MUFU.EX2 R37, R37 ;  /* 0x0000002500257308 */ /* 0x000ff00000000800 */
[----:B------:R-:W5:Y:S01]  /*3110*/  MUFU.EX2 R38, R38 ;  /* 0x0000002600267308 */ /* 0x000f620000000800 */
[----:B------:R-:W-:Y:S01]  /*3120*/  FADD R36, R36, -R51 ;  /* 0x8000003324247221 */ /* 0x000fe20000000000 */
[----:B-1----:R-:W-:-:S06]  /*3130*/  F2FP.SATFINITE.E4M3.F32.PACK_AB_MERGE_C R24, R45, R42, RZ ;  /* 0x0000002a2d18723e */ /* 0x002fcc00048070ff */
[----:B------:R-:W-:Y:S01]  /*3140*/  MUFU.EX2 R46, R137 ;  /* 0x00000089002e7308 */ /* 0x000fe20000000800 */
[----:B------:R-:W-:Y:S01]  /*3150*/  FMUL R150, R53, 1.4426950216293334961 ;  /* 0x3fb8aa3b35967820 */ /* 0x000fe20000400000 */
[----:B------:R-:W-:Y:S01]  /*3160*/  FMUL R25, R25, 1.4426950216293334961 ;  /* 0x3fb8aa3b19197820 */ /* 0x000fe20000400000 */
[----:B------:R-:W-:-:S05]  /*3170*/  FMUL R35, R35, 1.4426950216293334961 ;  /* 0x3fb8aa3b23237820 */ /* 0x000fca0000400000 */
[----:B------:R-:W-:Y:S01]  /*3180*/  MUFU.EX2 R137, R31 ;  /* 0x0000001f00897308 */ /* 0x000fe20000000800 */
[--C-:B------:R-:W-:Y:S01]  /*3190*/  FADD R48, R48, -R51.reuse ;  /* 0x8000003330307221 */ /* 0x100fe20000000000 */
[----:B------:R-:W-:-:S06]  /*31a0*/  FADD R54, R54, -R51 ;  /* 0x8000003336367221 */ /* 0x000fcc0000000000 */
[----:B------:R-:W1:Y:S01]  /*31b0*/  MUFU.EX2 R32, R32 ;  /* 0x0000002000207308 */ /* 0x000e620000000800 */
[----:B------:R-:W-:-:S07]  /*31c0*/  FADD R26, R26, -R51 ;  /* 0x800000331a1a7221 */ /* 0x000fce0000000000 */
[----:B------:R-:W-:Y:S01]  /*31d0*/  MUFU.EX2 R33, R33 ;  /* 0x0000002100217308 */ /* 0x000fe20000000800 */
[----:B------:R-:W-:-:S07]  /*31e0*/  FMUL R30, R30, 1.4426950216293334961 ;  /* 0x3fb8aa3b1e1e7820 */ /* 0x000fce0000400000 */
[----:B------:R-:W1:Y:S01]  /*31f0*/  MUFU.EX2 R34, R34 ;  /* 0x0000002200227308 */ /* 0x000e620000000800 */
[--C-:B------:R-:W-:Y:S01]  /*3200*/  FADD R148, R148, -R51.reuse ;  /* 0x8000003394947221 */ /* 0x100fe20000000000 */
[----:B------:R-:W-:Y:S01]  /*3210*/  FADD R152, R152, -R51 ;  /* 0x8000003398987221 */ /* 0x000fe20000000000 */
[----:B------:R-:W-:-:S05]  /*3220*/  FMUL R36, R36, 1.4426950216293334961 ;  /* 0x3fb8aa3b24247820 */ /* 0x000fca0000400000 */
[----:B------:R2:W-:Y:S01]  /*3230*/  MUFU.EX2 R154, R27 ;  /* 0x0000001b009a7308 */ /* 0x0005e20000000800 */
[----:B0-----:R-:W-:Y:S01]  /*3240*/  F2FP.SATFINITE.E4M3.F32.PACK_AB_MERGE_C R24, R166, R133, R24 ;  /* 0x00000085a618723e */ /* 0x001fe20004807018 */
[----:B------:R-:W-:Y:S01]  /*3250*/  FMUL R48, R48, 1.4426950216293334961 ;  /* 0x3fb8aa3b30307820 */ /* 0x000fe20000400000 */
[----:B------:R-:W-:-:S05]  /*3260*/  FMUL R54, R54, 1.4426950216293334961 ;  /* 0x3fb8aa3b36367820 */ /* 0x000fca0000400000 */
[----:B------:R-:W0:Y:S01]  /*3270*/  MUFU.EX2 R41, R165 ;  /* 0x000000a500297308 */ /* 0x000e220000000800 */
[----:B--2---:R-:W-:Y:S01]  /*3280*/  F2FP.SATFINITE.E4M3.F32.PACK_AB_MERGE_C R27, R50, R47, RZ ;  /* 0x0000002f321b723e */ /* 0x004fe200048070ff */
[----:B------:R-:W-:-:S03]  /*3290*/  FMUL R26, R26, 1.4426950216293334961 ;  /* 0x3fb8aa3b1a1a7820 */ /* 0x000fc60000400000 */
[----:B---3--:R-:W-:Y:S01]  /*32a0*/  F2FP.SATFINITE.E4M3.F32.PACK_AB_MERGE_C R27, R168, R135, R27 ;  /* 0x00000087a81b723e */ /* 0x008fe2000480701b */
[----:B------:R-:W-:Y:S02]  /*32b0*/  FMUL R148, R148, 1.4426950216293334961 ;  /* 0x3fb8aa3b94947820 */ /* 0x000fe40000400000 */
[----:B------:R5:W-:Y:S01]  /*32c0*/  MUFU.EX2 R55, R25 ;  /* 0x0000001900377308 */ /* 0x000be20000000800 */
[----:B------:R-:W-:Y:S01]  /*32d0*/  FMUL R152, R152, 1.4426950216293334961 ;  /* 0x3fb8aa3b98987820 */ /* 0x000fe20000400000 */
[----:B------:R-:W-:Y:S02]  /*32e0*/  SEL R29, R24, R27, !P6 ;  /* 0x0000001b181d7207 */ /* 0x000fe40007000000 */
[----:B------:R-:W-:-:S04]  /*32f0*/  SEL R31, R27, R24, !P6 ;  /* 0x000000181b1f7207 */ /* 0x000fc80007000000 */
[----:B------:R-:W2:Y:S01]  /*3300*/  MUFU.EX2 R170, R35 ;  /* 0x0000002300aa7308 */ /* 0x000ea20000000800 */
[----:B----4-:R-:W-:Y:S02]  /*3310*/  F2FP.SATFINITE.E4M3.F32.PACK_AB_MERGE_C R24, R52, R49, RZ ;  /* 0x000000313418723e */ /* 0x010fe400048070ff */
[----:B-----5:R-:W-:-:S05]  /*3320*/  F2FP.SATFINITE.E4M3.F32.PACK_AB_MERGE_C R25, R38, R37, RZ ;  /* 0x000000252619723e */ /* 0x020fca00048070ff */
[----:B------:R-:W-:Y:S01]  /*3330*/  MUFU.EX2 R43, R139 ;  /* 0x0000008b002b7308 */ /* 0x000fe20000000800 */
[----:B-1----:R-:W-:-:S07]  /*3340*/  F2FP.SATFINITE.E4M3.F32.PACK_AB_MERGE_C R24, R32, R137, R24 ;  /* 0x000000892018723e */ /* 0x002fce0004807018 */
[----:B------:R-:W1:Y:S01]  /*3350*/  MUFU.EX2 R150, R150 ;  /* 0x0000009600967308 */ /* 0x000e620000000800 */
[----:B------:R-:W-:-:S07]  /*3360*/  F2FP.SATFINITE.E4M3.F32.PACK_AB_MERGE_C R25, R34, R33, R25 ;  /* 0x000000212219723e */ /* 0x000fce0004807019 */
[----:B------:R-:W3:Y:S01]  /*3370*/  MUFU.EX2 R53, R30 ;  /* 0x0000001e00357308 */ /* 0x000ee20000000800 */
[----:B------:R4:W-:Y:S07]  /*3380*/  STS.U8 [R11+UR7+0x2300], R134 ;  /* 0x002300860b007988 */ /* 0x0009ee0008000007 */
[----:B------:R-:W-:Y:S01]  /*3390*/  MUFU.EX2 R36, R36 ;  /* 0x0000002400247308 */ /* 0x000fe20000000800 */
[----:B------:R-:W-:Y:S07]  /*33a0*/  STS.U8 [R11+UR7+0x2500], R136 ;  /* 0x002500880b007988 */ /* 0x000fee0008000007 */
[----:B------:R3:W5:Y:S01]  /*33b0*/  MUFU.EX2 R35, R26 ;  /* 0x0000001a00237308 */ /* 0x0007620000000800 */
[----:B------:R-:W-:Y:S01]  /*33c0*/  STS.U8 [R11+UR7+0x2700], R138 ;  /* 0x0027008a0b007988 */ /* 0x000fe20008000007 */
[----:B------:R-:W-:-:S06]  /*33d0*/  SEL R169, R24, R25, !P6 ;  /* 0x0000001918a97207 */ /* 0x000fcc0007000000 */
[----:B------:R-:W-:Y:S01]  /*33e0*/  MUFU.EX2 R48, R48 ;  /* 0x0000003000307308 */ /* 0x000fe20000000800 */
[----:B------:R-:W-:Y:S01]  /*33f0*/  SEL R171, R25, R24, !P6 ;  /* 0x0000001819ab7207 */ /* 0x000fe20007000000 */
[----:B------:R-:W-:Y:S06]  /*3400*/  STS.U8 [R11+UR7+0x2900], R140 ;  /* 0x0029008c0b007988 */ /* 0x000fec0008000007 */
[----:B------:R-:W4:Y:S01]  /*3410*/  MUFU.EX2 R139, R148 ;  /* 0x00000094008b7308 */ /* 0x000f220000000800 */
[----:B------:R-:W-:Y:S07]  /*3420*/  STS.U8 [R11+UR7+0x2b00], R142 ;  /* 0x002b008e0b007988 */ /* 0x000fee0008000007 */
[----:B------:R-:W-:Y:S01]  /*3430*/  MUFU.EX2 R54, R54 ;  /* 0x0000003600367308 */ /* 0x000fe20000000800 */
[----:B------:R-:W-:Y:S07]  /*3440*/  STS.U8 [R11+UR7+0x2d00], R144 ;  /* 0x002d00900b007988 */ /* 0x000fee0008000007 */
[----:B------:R-:W4:Y:S01]  /*3450*/  MUFU.EX2 R165, R152 ;  /* 0x0000009800a57308 */ /* 0x000f220000000800 */
[----:B------:R-:W-:Y:S01]  /*3460*/  STS.U8 [R11+UR7+0x2f00], R146 ;  /* 0x002f00920b007988 */ /* 0x000fe20008000007 */
[----:B0-----:R-:W-:Y:S01]  /*3470*/  F2FP.SATFINITE.E4M3.F32.PACK_AB_MERGE_C R24, R44, R41, RZ ;  /* 0x000000292c18723e */ /* 0x001fe200048070ff */
[----:B------:R0:W-:Y:S06]  /*3480*/  MEMBAR.ALL.CTA ;  /* 0x0000000000007992 */ /* 0x0001ec0000008000 */
[----:B0-----:R-:W0:Y:S01]  /*3490*/  FENCE.VIEW.ASYNC.S ;  /* 0x00000000000073c6 */ /* 0x001e220000000000 */
[----:B--2---:R-:W-:-:S02]  /*34a0*/  F2FP.SATFINITE.E4M3.F32.PACK_AB_MERGE_C R27, R170, R55, R24 ;  /* 0x00000037aa1b723e */ /* 0x004fc40004807018 */
[----:B------:R-:W-:Y:S02]  /*34b0*/  F2FP.SATFINITE.E4M3.F32.PACK_AB_MERGE_C R24, R46, R39, RZ ;  /* 0x000000272e18723e */ /* 0x000fe400048070ff */
[----:B-1----:R-:W-:Y:S02]  /*34c0*/  F2FP.SATFINITE.E4M3.F32.PACK_AB_MERGE_C R25, R150, R43, RZ ;  /* 0x0000002b9619723e */ /* 0x002fe400048070ff */
[----:B---3--:R-:W-:Y:S01]  /*34d0*/  F2FP.SATFINITE.E4M3.F32.PACK_AB_MERGE_C R26, R154, R53, RZ ;  /* 0x000000359a1a723e */ /* 0x008fe200048070ff */
[----:B------:R-:W-:Y:S01]  /*34e0*/  FADD R2, -R40, R2 ;  /* 0x0000000228027221 */ /* 0x000fe20000000100 */
[----:B-----5:R-:W-:Y:S02]  /*34f0*/  F2FP.SATFINITE.E4M3.F32.PACK_AB_MERGE_C R24, R35, R36, R24 ;  /* 0x000000242318723e */ /* 0x020fe40004807018 */
[----:B----4-:R-:W-:Y:S02]  /*3500*/  F2FP.SATFINITE.E4M3.F32.PACK_AB_MERGE_C R25, R139, R48, R25 ;  /* 0x000000308b19723e */ /* 0x010fe40004807019 */
[----:B------:R-:W-:Y:S01]  /*3510*/  F2FP.SATFINITE.E4M3.F32.PACK_AB_MERGE_C R26, R165, R54, R26 ;  /* 0x00000036a51a723e */ /* 0x000fe2000480701a */
[----:B------:R-:W-:Y:S01]  /*3520*/  FMUL R134, R2, 1.4426950216293334961 ;  /* 0x3fb8aa3b02867820 */ /* 0x000fe20000400000 */
[----:B------:R-:W-:Y:S01]  /*3530*/  SEL R173, R27, R24, !P6 ;  /* 0x000000181bad7207 */ /* 0x000fe20007000000 */
[----:B------:R-:W-:Y:S01]  /*3540*/  FADD R2, -R51, R132 ;  /* 0x0000008433027221 */ /* 0x000fe20000000100 */
[----:B------:R-:W-:-:S02]  /*3550*/  SEL R175, R24, R27, !P6 ;  /* 0x0000001b18af7207 */ /* 0x000fc40007000000 */
[----:B------:R-:W-:Y:S02]  /*3560*/  SEL R177, R25, R26, !P6 ;  /* 0x0000001a19b17207 */ /* 0x000fe40007000000 */
[----:B------:R-:W-:Y:S01]  /*3570*/  SEL R179, R26, R25, !P6 ;  /* 0x000000191ab37207 */ /* 0x000fe20007000000 */
[----:B0-----:R-:W-:Y:S01]  /*3580*/  SHFL.IDX PT, R29, R29, R92, 0x1f ;  /* 0x00001f5c1d1d7589 */ /* 0x001fe200000e0000 */
[----:B------:R-:W-:-:S03]  /*3590*/  FMUL R2, R2, 1.4426950216293334961 ;  /* 0x3fb8aa3b02027820 */ /* 0x000fc60000400000 */
[----:B------:R-:W0:Y:S04]  /*35a0*/  SHFL.IDX PT, R26, R31, R10, 0x1f ;  /* 0x00001f0a1f1a7589 */ /* 0x000e2800000e0000 */
[----:B------:R-:W-:Y:S04]  /*35b0*/  SHFL.IDX PT, R169, R169, R92, 0x1f ;  /* 0x00001f5ca9a97589 */ /* 0x000fe800000e0000 */
[----:B------:R-:W1:Y:S04]  /*35c0*/  SHFL.IDX PT, R28, R171, R10, 0x1f ;  /* 0x00001f0aab1c7589 */ /* 0x000e6800000e0000 */
[----:B------:R-:W-:Y:S04]  /*35d0*/  SHFL.IDX PT, R173, R173, R92, 0x1f ;  /* 0x00001f5cadad7589 */ /* 0x000fe800000e0000 */
[----:B------:R-:W2:Y:S04]  /*35e0*/  SHFL.IDX PT, R30, R175, R10, 0x1f ;  /* 0x00001f0aaf1e7589 */ /* 0x000ea800000e0000 */
[----:B------:R-:W-:Y:S04]  /*35f0*/  SHFL.IDX PT, R177, R177, R92, 0x1f ;  /* 0x00001f5cb1b17589 */ /* 0x000fe800000e0000 */
[----:B------:R-:W3:Y:S01]  /*3600*/  SHFL.IDX PT, R136, R179, R10, 0x1f ;  /* 0x00001f0ab3887589 */ /* 0x000ee200000e0000 */
[----:B------:R-:W4:Y:S08]  /*3610*/  MUFU.EX2 R167, R134 ;  /* 0x0000008600a77308 */ /* 0x000f300000000800 */
[----:B------:R-:W5:Y:S01]  /*3620*/  MUFU.EX2 R2, R2 ;  /* 0x0000000200027308 */ /* 0x000f620000000800 */
[----:B0-----:R-:W-:-:S02]  /*3630*/  PRMT R24, R29, R13, R26 ;  /* 0x0000000d1d187216 */ /* 0x001fc4000000001a */
[-C--:B------:R-:W-:Y:S02]  /*3640*/  PRMT R25, R29, R12.reuse, R26 ;  /* 0x0000000c1d197216 */ /* 0x080fe4000000001a */
[C-C-:B-1----:R-:W-:Y:S02]  /*3650*/  PRMT R26, R169.reuse, R13, R28.reuse ;  /* 0x0000000da91a7216 */ /* 0x142fe4000000001c */
[----:B------:R-:W-:Y:S01]  /*3660*/  PRMT R27, R169, R12, R28 ;  /* 0x0000000ca91b7216 */ /* 0x000fe2000000001c */
[-C--:B----4-:R-:W-:Y:S01]  /*3670*/  FMUL R58, R58, R167.reuse ;  /* 0x000000a73a3a7220 */ /* 0x090fe20000400000 */
[-C--:B------:R-:W-:Y:S01]  /*3680*/  FMUL R59, R59, R167.reuse ;  /* 0x000000a73b3b7220 */ /* 0x080fe20000400000 */
        /* <DEDUP_REMOVED lines=13> */
[----:B------:R-:W-:Y:S01]  /*3760*/  FMUL R87, R87, R167 ;  /* 0x000000a757577220 */ /* 0x000fe20000400000 */
[-C--:B-----5:R-:W-:Y:S01]  /*3770*/  FMUL R56, R56, R2.reuse ;  /* 0x0000000238387220 */ /* 0x0a0fe20000400000 */
        /* <DEDUP_REMOVED lines=15> */
[----:B--2---:R-:W-:-:S02]  /*3870*/  PRMT R28, R173, R13, R30 ;  /* 0x0000000dad1c7216 */ /* 0x004fc4000000001e */
[-C--:B------:R-:W-:Y:S02]  /*3880*/  PRMT R29, R173, R12.reuse, R30 ;  /* 0x0000000cad1d7216 */ /* 0x080fe4000000001e */
[C-C-:B---3--:R-:W-:Y:S02]  /*3890*/  PRMT R30, R177.reuse, R13, R136.reuse ;  /* 0x0000000db11e7216 */ /* 0x148fe40000000088 */
[----:B------:R-:W-:Y:S01]  /*38a0*/  PRMT R31, R177, R12, R136 ;  /* 0x0000000cb11f7216 */ /* 0x000fe20000000088 */
[----:B------:R-:W-:Y:S01]  /*38b0*/  BAR.SYNC.DEFER_BLOCKING 0x0 ;  /* 0x0000000000007b1d */ /* 0x000fe20000010000 */
[----:B------:R-:W-:Y:S01]  /*38c0*/  FADD R42, R42, R45 ;  /* 0x0000002d2a2a7221 */ /* 0x000fe20000000000 */
[----:B------:R-:W-:-:S04]  /*38d0*/  FADD R166, R133, R166 ;  /* 0x000000a685a67221 */ /* 0x000fc80000000000 */
[----:B------:R-:W-:-:S06]  /*38e0*/  WARPGROUP.ARRIVE ;  /* 0x00000000000079c5 */ /* 0x000fcc0000000000 */
[----:B------:R-:W-:Y:S01]  /*38f0*/  QGMMA.64x64x32.F32.E4M3.E4M3 R56, R24, gdesc[UR20], R56 ;  /* 0x00e0001418387df3 */ /* 0x000fe20008700838 */
[----:B------:R-:W-:Y:S01]  /*3900*/  FADD R47, R47, R42 ;  /* 0x0000002a2f2f7221 */ /* 0x000fe20000000000 */
[----:B------:R-:W-:-:S03]  /*3910*/  FADD R135, R135, R166 ;  /* 0x000000a687877221 */ /* 0x000fc60000000000 */
        /* <DEDUP_REMOVED lines=25> */
[----:B------:R-:W-:Y:S01]  /*3ab0*/  FADD R54, R165, R54 ;  /* 0x00000036a5367221 */ /* 0x000fe20000000000 */
[----:B------:R-:W-:Y:S03]  /*3ac0*/  QGMMA.64x64x32.F32.E4M3.E4M3 R56, R28, gdesc[UR8], R56, gsb0 ;  /* 0x00e000081c387df3 */ /* 0x000fe60008000838 */
[----:B------:R-:W0:Y:S04]  /*3ad0*/  SHFL.BFLY PT, R32, R53, 0x2, 0x1f ;  /* 0x0c401f0035207f89 */ /* 0x000e2800000e0000 */
[----:B------:R-:W1:Y:S01]  /*3ae0*/  SHFL.BFLY PT, R33, R54, 0x2, 0x1f ;  /* 0x0c401f0036217f89 */ /* 0x000e6200000e0000 */
[----:B------:R-:W-:-:S04]  /*3af0*/  UIADD3 UR5, UP0, UR5, 0x40, URZ ;  /* 0x0000004005057890 */ /* 0x000fc8000ff1e03f */
[----:B------:R-:W-:Y:S01]  /*3b00*/  UIADD3.X UR6, URZ, UR6, URZ, UP0, !UPT ;  /* 0x000000063f067290 */ /* 0x000fe200087fe43f */
[----:B0-----:R-:W-:Y:S01]  /*3b10*/  FADD R34, R53, R32 ;  /* 0x0000002035227221 */ /* 0x001fe20000000000 */
[----:B-1----:R-:W-:-:S04]  /*3b20*/  FADD R33, R54, R33 ;  /* 0x0000002136217221 */ /* 0x002fc80000000000 */
[----:B------:R-:W0:Y:S04]  /*3b30*/  SHFL.BFLY PT, R35, R34, 0x1, 0x1f ;  /* 0x0c201f0022237f89 */ /* 0x000e2800000e0000 */
[----:B------:R-:W1:Y:S01]  /*3b40*/  SHFL.BFLY PT, R32, R33, 0x1, 0x1f ;  /* 0x0c201f0021207f89 */ /* 0x000e6200000e0000 */
[----:B------:R-:W-:Y:S01]  /*3b50*/  IMAD.U32 R37, RZ, RZ, UR6 ;  /* 0x00000006ff257e24 */ /* 0x000fe2000f8e00ff */
[----:B------:R-:W-:-:S04]  /*3b60*/  ISETP.LE.U32.AND P0, PT, R141, UR5, PT ;  /* 0x000000058d007c0c */ /* 0x000fc8000bf03070 */
[----:B------:R-:W-:Y:S01]  /*3b70*/  ISETP.GE.U32.AND.EX P0, PT, R37, RZ, PT, P0 ;  /* 0x000000ff2500720c */ /* 0x000fe20003f06100 */
[----:B------:R-:W-:Y:S01]  /*3b80*/  ULEA UR4, UR17, UR4, 0x6 ;  /* 0x0000000411047291 */ /* 0x000fe2000f8e303f */
[----:B------:R-:W-:Y:S02]  /*3b90*/  IMAD R8, R3, 0x40, R8 ;  /* 0x0000004003087824 */ /* 0x000fe400078e0208 */
[----:B------:R-:W-:Y:S02]  /*3ba0*/  IMAD.MOV.U32 R132, RZ, RZ, R51 ;  /* 0x000000ffff847224 */ /* 0x000fe400078e0033 */
[----:B0-----:R-:W-:Y:S01]  /*3bb0*/  FADD R36, R34, R35 ;  /* 0x0000002322247221 */ /* 0x001fe20000000000 */
[----:B-1----:R-:W-:-:S03]  /*3bc0*/  FADD R35, R33, R32 ;  /* 0x0000002021237221 */ /* 0x002fc60000000000 */
[----:B------:R-:W-:Y:S01]  /*3bd0*/  FFMA R130, R167, R130, R36 ;  /* 0x00000082a7827223 */ /* 0x000fe20000000024 */
[----:B------:R-:W-:Y:S01]  /*3be0*/  FFMA R131, R2, R131, R35 ;  /* 0x0000008302837223 */ /* 0x000fe20000000023 */
[----:B------:R-:W-:Y:S01]  /*3bf0*/  IMAD.MOV.U32 R2, RZ, RZ, R40 ;  /* 0x000000ffff027224 */ /* 0x000fe200078e0028 */
[----:B------:R-:W-:Y:S02]  /*3c00*/  WARPGROUP.DEPBAR.LE gsb0, 0x0 ;  /* 0x00008000000079c5 */ /* 0x000fe40000010000 */
[----:B------:R-:W-:Y:S05]  /*3c10*/  @!P0 BRA `(.L_x_1) ;  /* 0xffffffdc00208947 */ /* 0x000fea000383ffff */
.L_x_0:
[----:B-1----:R-:W-:Y:S01]  /*3c20*/  FMUL R9, R82, 0.25 ;  /* 0x3e80000052097820 */ /* 0x002fe20000400000 */
[----:B------:R-:W-:Y:S01]  /*3c30*/  FSETP.GT.AND P0, PT, |R130|, 8.50705917302346158658e+37, PT ;  /* 0x7e8000008200780b */ /* 0x000fe20003f04200 */
[----:B------:R-:W-:Y:S01]  /*3c40*/  FMUL R3, R86, 0.25 ;  /* 0x3e80000056037820 */ /* 0x000fe20000400000 */
[----:B------:R-:W-:Y:S01]  /*3c50*/  FMUL R8, R83, 0.25 ;  /* 0x3e80000053087820 */ /* 0x000fe20000400000 */
[----:B------:R-:W-:Y:S01]  /*3c60*/  FMUL R2, R87, 0.25 ;  /* 0x3e80000057027820 */ /* 0x000fe20000400000 */
[----:B------:R-:W-:Y:S01]  /*3c70*/  FSEL R82, R9, R82, P0 ;  /* 0x0000005209527208 */ /* 0x000fe20000000000 */
        /* <DEDUP_REMOVED lines=23> */
[----:B------:R-:W-:Y:S01]  /*3df0*/  FSETP.GT.AND P1, PT, |R131|, 8.50705917302346158658e+37, PT ;  /* 0x7e8000008300780b */ /* 0x000fe20003f24200 */
[----:B------:R-:W-:Y:S01]  /*3e00*/  IMAD.SHL.U32 R11, R4, 0x4, RZ ;  /* 0x00000004040b7824 */ /* 0x000fe200078e00ff */
        /* <DEDUP_REMOVED lines=19> */
[----:B------:R-:W-:Y:S01]  /*3f40*/  BAR.SYNC.DEFER_BLOCKING 0x0 ;  /* 0x0000000000007b1d */ /* 0x000fe20000010000 */
[----:B------:R-:W-:-:S02]  /*3f50*/  LOP3.LUT R9, R4, 0x7, RZ, 0xc0, !PT ;  /* 0x0000000704097812 */ /* 0x000fc400078ec0ff */
[----:B------:R-:W-:Y:S01]  /*3f60*/  FSEL R44, R2, R59, P0 ;  /* 0x0000003b022c7208 */ /* 0x000fe20000000000 */
[----:B------:R-:W-:Y:S01]  /*3f70*/  FMUL R2, R85, 0.25 ;  /* 0x3e80000055027820 */ /* 0x000fe20000400000 */
[----:B------:R-:W-:Y:S01]  /*3f80*/  FSEL R68, R3, R68, P1 ;  /* 0x0000004403447208 */ /* 0x000fe20000800000 */
[----:B------:R-:W-:Y:S01]  /*3f90*/  FMUL R3, R60, 0.25 ;  /* 0x3e8000003c037820 */ /* 0x000fe20000400000 */
[----:B------:R-:W-:Y:S01]  /*3fa0*/  FSEL R42, R8, R61, P1 ;  /* 0x0000003d082a7208 */ /* 0x000fe20000800000 */
[----:B------:R-:W-:Y:S01]  /*3fb0*/  ULDC.64 UR4, c[0x0][0x270] ;  /* 0x00009c0000047ab9 */ /* 0x000fe20000000a00 */
[----:B------:R-:W-:Y:S01]  /*3fc0*/  LEA R8, R9, UR7, 0x4 ;  /* 0x0000000709087c11 */ /* 0x000fe2000f8e20ff */
[----:B------:R-:W-:Y:S01]  /*3fd0*/  UIMAD UR4, UR14, UR4, URZ ;  /* 0x000000040e0472a4 */ /* 0x000fe2000f8e023f */
[C---:B------:R-:W-:Y:S01]  /*3fe0*/  LOP3.LUT R10, R4.reuse, 0x8, RZ, 0xc0, !PT ;  /* 0x00000008040a7812 */ /* 0x040fe200078ec0ff */
[----:B------:R-:W-:Y:S01]  /*3ff0*/  IMAD.SHL.U32 R4, R4, 0x10, RZ ;  /* 0x0000001004047824 */ /* 0x000fe200078e00ff */
[----:B------:R-:W-:Y:S01]  /*4000*/  FSEL R16, R2, R85, P1 ;  /* 0x0000005502107208 */ /* 0x000fe20000800000 */
[----:B------:R-:W-:Y:S01]  /*4010*/  FMUL R2, R77, 0.25 ;  /* 0x3e8000004d027820 */ /* 0x000fe20000400000 */
[----:B------:R-:W-:Y:S01]  /*4020*/  FSEL R60, R3, R60, P1 ;  /* 0x0000003c033c7208 */ /* 0x000fe20000800000 */
[----:B------:R-:W-:Y:S01]  /*4030*/  FMUL R3, R56, 0.25 ;  /* 0x3e80000038037820 */ /* 0x000fe20000400000 */
[----:B------:R-:W-:Y:S01]  /*4040*/  LOP3.LUT R7, R7, 0x780, RZ, 0xc0, !PT ;  /* 0x0000078007077812 */ /* 0x000fe200078ec0ff */
[--C-:B------:R-:W-:Y:S01]  /*4050*/  IMAD R12, R9, -0x8, R8.reuse ;  /* 0xfffffff8090c7824 */ /* 0x100fe200078e0208 */
[----:B------:R-:W-:Y:S01]  /*4060*/  FSETP.GEU.AND P4, PT, |R130|, 1.175494350822287508e-38, PT ;  /* 0x008000008200780b */ /* 0x000fe20003f8e200 */
[----:B------:R-:W-:Y:S01]  /*4070*/  IMAD R8, R10, 0x100, R8 ;  /* 0x000001000a087824 */ /* 0x000fe200078e0208 */
[----:B------:R-:W-:Y:S01]  /*4080*/  FSEL R24, R2, R77, P1 ;  /* 0x0000004d02187208 */ /* 0x000fe20000800000 */
[----:B------:R-:W-:Y:S01]  /*4090*/  FMUL R2, R69, 0.25 ;  /* 0x3e80000045027820 */ /* 0x000fe20000400000 */
[----:B------:R-:W-:Y:S01]  /*40a0*/  FSEL R56, R3, R56, P1 ;  /* 0x0000003803387208 */ /* 0x000fe20000800000 */
[----:B------:R-:W-:-:S02]  /*40b0*/  IMAD.IADD R3, R7, 0x1, R8 ;  /* 0x0000000107037824 */ /* 0x000fc400078e0208 */
[C---:B------:R-:W-:Y:S01]  /*40c0*/  FMUL R8, R130.reuse, 8388608 ;  /* 0x4b00000082087820 */ /* 0x040fe20000400000 */
[----:B------:R-:W-:Y:S01]  /*40d0*/  FSETP.GEU.AND P3, PT, R130, 1.175494350822287508e-38, PT ;  /* 0x008000008200780b */ /* 0x000fe20003f6e000 */
[----:B------:R-:W-:Y:S01]  /*40e0*/  FMUL R7, R131, 8388608 ;  /* 0x4b00000083077820 */ /* 0x000fe20000400000 */
[----:B------:R-:W-:Y:S01]  /*40f0*/  FSEL R32, R2, R69, P1 ;  /* 0x0000004502207208 */ /* 0x000fe20000800000 */
[----:B------:R-:W-:Y:S01]  /*4100*/  FMUL R2, R65, 0.25 ;  /* 0x3e80000041027820 */ /* 0x000fe20000400000 */
[----:B------:R-:W-:Y:S01]  /*4110*/  FSEL R48, R8, R130, !P3 ;  /* 0x0000008208307208 */ /* 0x000fe20005800000 */
[----:B------:R-:W-:Y:S01]  /*4120*/  @P0 FMUL R130, R130, 0.25 ;  /* 0x3e80000082820820 */ /* 0x000fe20000400000 */
[----:B------:R-:W-:Y:S01]  /*4130*/  LOP3.LUT R11, R11, 0x1c0, RZ, 0xc0, !PT ;  /* 0x000001c00b0b7812 */ /* 0x000fe200078ec0ff */
[----:B------:R-:W-:Y:S01]  /*4140*/  @!P4 FMUL R14, R14, 16777216 ;  /* 0x4b8000000e0ec820 */ /* 0x000fe20000400000 */
[----:B------:R-:W-:Y:S01]  /*4150*/  FSEL R36, R2, R65, P1 ;  /* 0x0000004102247208 */ /* 0x000fe20000800000 */
[----:B------:R-:W-:Y:S01]  /*4160*/  @!P4 FMUL R130, R130, 16777216 ;  /* 0x4b8000008282c820 */ /* 0x000fe20000400000 */
[----:B------:R-:W-:Y:S01]  /*4170*/  FMUL R2, R57, 0.25 ;  /* 0x3e80000039027820 */ /* 0x000fe20000400000 */
[----:B------:R-:W-:Y:S01]  /*4180*/  IMAD.IADD R11, R11, 0x1, R12 ;  /* 0x000000010b0b7824 */ /* 0x000fe200078e020c */
[C---:B------:R-:W-:Y:S01]  /*4190*/  FSETP.GEU.AND P6, PT, |R131|.reuse, 1.175494350822287508e-38, PT ;  /* 0x008000008300780b */ /* 0x040fe20003fce200 */
[----:B------:R-:W0:Y:S01]  /*41a0*/  MUFU.RCP R13, R130 ;  /* 0x00000082000d7308 */ /* 0x000e220000001000 */
[----:B------:R-:W-:Y:S01]  /*41b0*/  FSETP.GEU.AND P2, PT, R131, 1.175494350822287508e-38, PT ;  /* 0x008000008300780b */ /* 0x000fe20003f4e000 */
[----:B------:R-:W-:Y:S01]  /*41c0*/  @!P4 FMUL R86, R86, 16777216 ;  /* 0x4b8000005656c820 */ /* 0x000fe20000400000 */
[----:B------:R-:W-:Y:S01]  /*41d0*/  FSEL R46, R2, R57, P1 ;  /* 0x00000039022e7208 */ /* 0x000fe20000800000 */
[----:B------:R-:W-:Y:S01]  /*41e0*/  @!P4 FMUL R18, R18, 16777216 ;  /* 0x4b8000001212c820 */ /* 0x000fe20000400000 */
[----:B------:R-:W-:Y:S01]  /*41f0*/  LEA.HI R2, R10, R11, RZ, 0x1f ;  /* 0x0000000b0a027211 */ /* 0x000fe200078ff8ff */
[----:B------:R-:W-:Y:S01]  /*4200*/  VIADD R10, R48, 0xc0cafb0d ;  /* 0xc0cafb0d300a7836 */ /* 0x000fe20000000000 */
[----:B------:R-:W-:Y:S01]  /*4210*/  FSEL R77, R7, R131, !P2 ;  /* 0x00000083074d7208 */ /* 0x000fe20005000000 */
[----:B------:R-:W-:Y:S01]  /*4220*/  @P1 FMUL R131, R131, 0.25 ;  /* 0x3e80000083831820 */ /* 0x000fe20000400000 */
[----:B------:R-:W-:Y:S01]  /*4230*/  FSEL R9, RZ, -23, P3 ;  /* 0xc1b80000ff097808 */ /* 0x000fe20001800000 */
[----:B------:R-:W-:Y:S01]  /*4240*/  @!P4 FMUL R82, R82, 16777216 ;  /* 0x4b8000005252c820 */ /* 0x000fe20000400000 */
[----:B------:R-:W-:Y:S01]  /*4250*/  LOP3.LUT R11, R10, 0xff800000, RZ, 0xc0, !PT ;  /* 0xff8000000a0b7812 */ /* 0x000fe200078ec0ff */
[----:B------:R-:W-:Y:S01]  /*4260*/  @!P4 FMUL R22, R22, 16777216 ;  /* 0x4b8000001616c820 */ /* 0x000fe20000400000 */
        /* <DEDUP_REMOVED lines=11> */
[----:B------:R-:W-:Y:S01]  /*4320*/  I2FP.F32.S32 R12, R11 ;  /* 0x0000000b000c7245 */ /* 0x000fe20000201400 */
[----:B------:R-:W-:Y:S01]  /*4330*/  @!P6 FMUL R131, R131, 16777216 ;  /* 0x4b8000008383e820 */ /* 0x000fe20000400000 */
[C---:B0-----:R-:W-:Y:S01]  /*4340*/  FMUL R14, R13.reuse, R14 ;  /* 0x0000000e0d0e7220 */ /* 0x041fe20000400000 */
[C---:B------:R-:W-:Y:S01]  /*4350*/  FMUL R15, R13.reuse, R86 ;  /* 0x000000560d0f7220 */ /* 0x040fe20000400000 */
        /* <DEDUP_REMOVED lines=13> */
[----:B------:R-:W-:Y:S01]  /*4430*/  FMUL R41, R13, R58 ;  /* 0x0000003a0d297220 */ /* 0x000fe20000400000 */
[----:B------:R-:W-:Y:S01]  /*4440*/  FFMA.FTZ R13, R12, 1.1920928955078125e-07, R9 ;  /* 0x340000000c0d7823 */ /* 0x000fe20000010009 */
[----:B------:R-:W-:Y:S01]  /*4450*/  @!P6 FMUL R16, R16, 16777216 ;  /* 0x4b8000001010e820 */ /* 0x000fe20000400000 */
[----:B------:R-:W0:Y:S01]  /*4460*/  MUFU.RCP R9, R131 ;  /* 0x0000008300097308 */ /* 0x000e220000001000 */
[----:B------:R-:W1:Y:S01]  /*4470*/  LDC R12, c[0x0][0x278] ;  /* 0x00009e00ff0c7b82 */ /* 0x000e620000000800 */
        /* <DEDUP_REMOVED lines=15> */
[----:B------:R-:W-:-:S02]  /*4570*/  VIADD R8, R77, 0xc0cafb0d ;  /* 0xc0cafb0d4d087836 */ /* 0x000fc40000000000 */
        /* <DEDUP_REMOVED lines=16> */
[----:B------:R-:W-:Y:S01]  /*4680*/  LOP3.LUT R8, R8, 0xff800000, RZ, 0xc0, !PT ;  /* 0xff80000008087812 */ /* 0x000fe200078ec0ff */
[----:B------:R-:W-:Y:S01]  /*4690*/  IMAD.IADD R11, R48, 0x1, -R11 ;  /* 0x00000001300b7824 */ /* 0x000fe200078e0a0b */
[----:B------:R-:W-:-:S02]  /*46a0*/  F2FP.SATFINITE.E4M3.F32.PACK_AB_MERGE_C R37, R38, R37, RZ ;  /* 0x000000252625723e */ /* 0x000fc400048070ff */
[----:B------:R-:W-:Y:S02]  /*46b0*/  F2FP.SATFINITE.E4M3.F32.PACK_AB_MERGE_C R43, R46, R43, RZ ;  /* 0x0000002b2e2b723e */ /* 0x000fe400048070ff */
[----:B------:R-:W-:Y:S02]  /*46c0*/  F2FP.SATFINITE.E4M3.F32.PACK_AB_MERGE_C R41, R44, R41, RZ ;  /* 0x000000292c29723e */ /* 0x000fe400048070ff */
[----:B------:R-:W-:Y:S01]  /*46d0*/  F2FP.SATFINITE.E4M3.F32.PACK_AB_MERGE_C R42, R42, R39, RZ ;  /* 0x000000272a2a723e */ /* 0x000fe200048070ff */
[----:B-1----:R-:W-:Y:S01]  /*46e0*/  IMAD R39, R5, R12, RZ ;  /* 0x0000000c05277224 */ /* 0x002fe200078e02ff */
[----:B------:R-:W-:Y:S02]  /*46f0*/  F2FP.SATFINITE.E4M3.F32.PACK_AB_MERGE_C R9, R36, R9, RZ ;  /* 0x000000092409723e */ /* 0x000fe400048070ff */
[----:B------:R-:W-:Y:S02]  /*4700*/  F2FP.SATFINITE.E4M3.F32.PACK_AB_MERGE_C R34, R34, R35, RZ ;  /* 0x000000232222723e */ /* 0x000fe400048070ff */
[----:B------:R-:W-:-:S02]  /*4710*/  FSEL R7, RZ, -23, P2 ;  /* 0xc1b80000ff077808 */ /* 0x000fc40001000000 */
[----:B------:R-:W-:Y:S01]  /*4720*/  I2FP.F32.S32 R10, R8 ;  /* 0x00000008000a7245 */ /* 0x000fe20000201400 */
[----:B------:R-:W-:Y:S01]  /*4730*/  IMAD.IADD R8, R77, 0x1, -R8 ;  /* 0x000000014d087824 */ /* 0x000fe200078e0a08 */
[----:B------:R-:W-:Y:S02]  /*4740*/  F2FP.SATFINITE.E4M3.F32.PACK_AB_MERGE_C R28, R28, R29, RZ ;  /* 0x0000001d1c1c723e */ /* 0x000fe400048070ff */
[----:B------:R-:W-:Y:S01]  /*4750*/  F2FP.SATFINITE.E4M3.F32.PACK_AB_MERGE_C R24, R24, R25, RZ ;  /* 0x000000191818723e */ /* 0x000fe200048070ff */
[----:B------:R-:W-:Y:S01]  /*4760*/  FFMA.FTZ R7, R10, 1.1920928955078125e-07, R7 ;  /* 0x340000000a077823 */ /* 0x000fe20000010007 */
[----:B------:R-:W-:Y:S02]  /*4770*/  F2FP.SATFINITE.E4M3.F32.PACK_AB_MERGE_C R20, R20, R21, RZ ;  /* 0x000000151414723e */ /* 0x000fe400048070ff */
[----:B------:R-:W-:Y:S02]  /*4780*/  LOP3.LUT R36, R37, 0xffff, RZ, 0xc0, !PT ;  /* 0x0000ffff25247812 */ /* 0x000fe400078ec0ff */
[----:B------:R-:W-:-:S02]  /*4790*/  LOP3.LUT R43, R43, 0xffff, RZ, 0xc0, !PT ;  /* 0x0000ffff2b2b7812 */ /* 0x000fc400078ec0ff */
[----:B------:R-:W-:Y:S02]  /*47a0*/  LOP3.LUT R35, R41, 0xffff, RZ, 0xc0, !PT ;  /* 0x0000ffff29237812 */ /* 0x000fe400078ec0ff */
[----:B------:R-:W-:Y:S02]  /*47b0*/  LOP3.LUT R42, R42, 0xffff, RZ, 0xc0, !PT ;  /* 0x0000ffff2a2a7812 */ /* 0x000fe400078ec0ff */
[----:B------:R-:W-:Y:S02]  /*47c0*/  LOP3.LUT R29, R9, 0xffff, RZ, 0xc0, !PT ;  /* 0x0000ffff091d7812 */ /* 0x000fe400078ec0ff */
[----:B------:R-:W-:Y:S02]  /*47d0*/  LOP3.LUT R37, R34, 0xffff, RZ, 0xc0, !PT ;  /* 0x0000ffff22257812 */ /* 0x000fe400078ec0ff */
[----:B------:R-:W-:Y:S02]  /*47e0*/  F2FP.SATFINITE.E4M3.F32.PACK_AB_MERGE_C R16, R16, R17, RZ ;  /* 0x000000111010723e */ /* 0x000fe400048070ff */
[----:B------:R-:W-:-:S02]  /*47f0*/  F2FP.SATFINITE.E4M3.F32.PACK_AB_MERGE_C R17, R14, R15, RZ ;  /* 0x0000000f0e11723e */ /* 0x000fc400048070ff */
[----:B------:R-:W-:Y:S02]  /*4800*/  LOP3.LUT R28, R28, 0xffff, RZ, 0xc0, !PT ;  /* 0x0000ffff1c1c7812 */ /* 0x000fe400078ec0ff */
[----:B------:R-:W-:Y:S02]  /*4810*/  LOP3.LUT R53, R20, 0xffff, RZ, 0xc0, !PT ;  /* 0x0000ffff14357812 */ /* 0x000fe400078ec0ff */
[----:B------:R-:W-:Y:S02]  /*4820*/  LOP3.LUT R45, R24, 0xffff, RZ, 0xc0, !PT ;  /* 0x0000ffff182d7812 */ /* 0x000fe400078ec0ff */
[----:B------:R-:W-:Y:S02]  /*4830*/  F2FP.SATFINITE.E4M3.F32.PACK_AB_MERGE_C R26, R26, R27, RZ ;  /* 0x0000001b1a1a723e */ /* 0x000fe400048070ff */
[----:B------:R-:W-:Y:S02]  /*4840*/  F2FP.SATFINITE.E4M3.F32.PACK_AB_MERGE_C R22, R22, R23, RZ ;  /* 0x000000171616723e */ /* 0x000fe400048070ff */
[----:B------:R-:W-:-:S02]  /*4850*/  F2FP.SATFINITE.E4M3.F32.PACK_AB_MERGE_C R18, R18, R19, RZ ;  /* 0x000000131212723e */ /* 0x000fc400048070ff */
[--C-:B------:R-:W-:Y:S02]  /*4860*/  PRMT R10, R29, 0x3340, R0.reuse ;  /* 0x000033401d0a7816 */ /* 0x100fe40000000000 */
[----:B------:R-:W-:Y:S02]  /*4870*/  PRMT R14, R37, 0x3340, R0 ;  /* 0x00003340250e7816 */ /* 0x000fe40000000000 */
[----:B------:R-:W-:Y:S02]  /*4880*/  PRMT R5, R43, 0x3340, R42 ;  /* 0x000033402b057816 */ /* 0x000fe4000000002a */
[----:B------:R-:W-:Y:S02]  /*4890*/  PRMT R9, R35, 0x3340, R36 ;  /* 0x0000334023097816 */ /* 0x000fe40000000024 */
[----:B------:R-:W-:Y:S01]  /*48a0*/  F2FP.SATFINITE.E4M3.F32.PACK_AB_MERGE_C R32, R32, R33, RZ ;  /* 0x000000212020723e */ /* 0x000fe200048070ff */
[----:B------:R-:W-:Y:S01]  /*48b0*/  IMAD R33, R12, 0x2, R39 ;  /* 0x000000020c217824 */ /* 0x000fe200078e0227 */
[----:B------:R-:W-:-:S02]  /*48c0*/  PRMT R20, R53, 0x3340, R0 ;  /* 0x0000334035147816 */ /* 0x000fc40000000000 */
[----:B------:R-:W-:Y:S01]  /*48d0*/  PRMT R15, R28, 0x3340, R45 ;  /* 0x000033401c0f7816 */ /* 0x000fe2000000002d */
[C---:B------:R-:W-:Y:S01]  /*48e0*/  IMAD R27, R12.reuse, 0x2, R33 ;  /* 0x000000020c1b7824 */ /* 0x040fe200078e0221 */
[----:B------:R-:W-:Y:S02]  /*48f0*/  PRMT R41, R5, 0x5410, R10 ;  /* 0x0000541005297816 */ /* 0x000fe4000000000a */
[----:B------:R-:W-:Y:S01]  /*4900*/  PRMT R59, R9, 0x5410, R14 ;  /* 0x00005410093b7816 */ /* 0x000fe2000000000e */
[----:B------:R-:W-:Y:S01]  /*4910*/  IMAD R21, R12, 0x2, R27 ;  /* 0x000000020c157824 */ /* 0x000fe200078e021b */
[----:B------:R-:W-:Y:S02]  /*4920*/  LOP3.LUT R26, R26, 0xffff, RZ, 0xc0, !PT ;  /* 0x0000ffff1a1a7812 */ /* 0x000fe400078ec0ff */
[----:B------:R-:W-:Y:S01]  /*4930*/  LOP3.LUT R49, R22, 0xffff, RZ, 0xc0, !PT ;  /* 0x0000ffff16317812 */ /* 0x000fe200078ec0ff */
[----:B------:R-:W-:Y:S01]  /*4940*/  IMAD R19, R12, 0x2, R21 ;  /* 0x000000020c137824 */ /* 0x000fe200078e0215 */
[----:B------:R-:W-:-:S02]  /*4950*/  LOP3.LUT R55, R18, 0xffff, RZ, 0xc0, !PT ;  /* 0x0000ffff12377812 */ /* 0x000fc400078ec0ff */
[----:B------:R-:W-:Y:S01]  /*4960*/  SHF.R.U32.HI R5, RZ, 0x8, R43 ;  /* 0x00000008ff057819 */ /* 0x000fe2000001162b */
[C---:B------:R-:W-:Y:S01]  /*4970*/  IMAD R23, R12.reuse, 0x2, R19 ;  /* 0x000000020c177824 */ /* 0x040fe200078e0213 */
[----:B------:R-:W-:Y:S02]  /*4980*/  SHF.R.U32.HI R9, RZ, 0x8, R42 ;  /* 0x00000008ff097819 */ /* 0x000fe4000001162a */
[----:B------:R-:W-:Y:S01]  /*4990*/  PRMT R79, R15, 0x5410, R20 ;  /* 0x000054100f4f7816 */ /* 0x000fe20000000014 */
[----:B------:R-:W-:Y:S01]  /*49a0*/  IMAD R25, R12, 0x2, R23 ;  /* 0x000000020c197824 */ /* 0x000fe200078e0217 */
[----:B------:R-:W-:Y:S02]  /*49b0*/  PRMT R18, R55, 0x3340, R0 ;  /* 0x0000334037127816 */ /* 0x000fe40000000000 */
[----:B------:R-:W-:Y:S02]  /*49c0*/  PRMT R15, R26, 0x3340, R49 ;  /* 0x000033401a0f7816 */ /* 0x000fe40000000031 */
[----:B------:R-:W-:-:S02]  /*49d0*/  LOP3.LUT R9, R9, 0xffff, RZ, 0xc0, !PT ;  /* 0x0000ffff09097812 */ /* 0x000fc400078ec0ff */
[----:B------:R-:W-:Y:S02]  /*49e0*/  LOP3.LUT R14, R5, 0xffff, RZ, 0xc0, !PT ;  /* 0x0000ffff050e7812 */ /* 0x000fe400078ec0ff */
[----:B------:R-:W-:Y:S02]  /*49f0*/  PRMT R86, R15, 0x5410, R18 ;  /* 0x000054100f567816 */ /* 0x000fe40000000012 */
[----:B------:R-:W-:Y:S02]  /*4a00*/  PRMT R18, R14, 0x3340, R9 ;  /* 0x000033400e127816 */ /* 0x000fe40000000009 */
[----:B------:R-:W-:Y:S02]  /*4a10*/  SHF.R.U32.HI R5, RZ, 0x8, R35 ;  /* 0x00000008ff057819 */ /* 0x000fe40000011623 */
[----:B------:R-:W-:Y:S02]  /*4a20*/  SHF.R.U32.HI R9, RZ, 0x8, R36 ;  /* 0x00000008ff097819 */ /* 0x000fe40000011624 */
[----:B------:R-:W-:-:S02]  /*4a30*/  SHF.R.U32.HI R14, RZ, 0x8, R28 ;  /* 0x00000008ff0e7819 */ /* 0x000fc4000001161c */
[----:B------:R-:W-:Y:S02]  /*4a40*/  SHF.R.U32.HI R15, RZ, 0x8, R45 ;  /* 0x00000008ff0f7819 */ /* 0x000fe4000001162d */
[----:B------:R-:W-:Y:S02]  /*4a50*/  LOP3.LUT R20, R5, 0xffff, RZ, 0xc0, !PT ;  /* 0x0000ffff05147812 */ /* 0x000fe400078ec0ff */
[----:B------:R-:W-:Y:S02]  /*4a60*/  LOP3.LUT R9, R9, 0xffff, RZ, 0xc0, !PT ;  /* 0x0000ffff09097812 */ /* 0x000fe400078ec0ff */
[----:B------:R-:W-:Y:S02]  /*4a70*/  LOP3.LUT R5, R15, 0xffff, RZ, 0xc0, !PT ;  /* 0x0000ffff0f057812 */ /* 0x000fe400078ec0ff */
[----:B------:R-:W-:Y:S02]  /*4a80*/  LOP3.LUT R14, R14, 0xffff, RZ, 0xc0, !PT ;  /* 0x0000ffff0e0e7812 */ /* 0x000fe400078ec0ff */
[----:B------:R-:W-:Y:S01]  /*4a90*/  SHF.R.U32.HI R10, RZ, 0x8, R29 ;  /* 0x00000008ff0a7819 */ /* 0x000fe2000001161d */
[----:B------:R-:W-:Y:S01]  /*4aa0*/  IMAD R29, R12, 0x2, R25 ;  /* 0x000000020c1d7824 */ /* 0x000fe200078e0219 */
[----:B------:R-:W-:-:S02]  /*4ab0*/  PRMT R20, R20, 0x3340, R9 ;  /* 0x0000334014147816 */ /* 0x000fc40000000009 */
[----:B------:R-:W-:Y:S02]  /*4ac0*/  PRMT R22, R14, 0x3340, R5 ;  /* 0x000033400e167816 */ /* 0x000fe40000000005 */
[----:B------:R-:W-:Y:S02]  /*4ad0*/  SHF.R.U32.HI R9, RZ, 0x8, R49 ;  /* 0x00000008ff097819 */ /* 0x000fe40000011631 */
[----:B------:R-:W-:Y:S02]  /*4ae0*/  SHF.R.U32.HI R5, RZ, 0x8, R26 ;  /* 0x00000008ff057819 */ /* 0x000fe4000001161a */
[----:B------:R-:W-:Y:S02]  /*4af0*/  LOP3.LUT R10, R10, 0xffff, RZ, 0xc0, !PT ;  /* 0x0000ffff0a0a7812 */ /* 0x000fe400078ec0ff */
[----:B------:R-:W-:Y:S02]  /*4b00*/  SHF.R.U32.HI R14, RZ, 0x8, R55 ;  /* 0x00000008ff0e7819 */ /* 0x000fe40000011637 */
[----:B------:R-:W-:-:S02]  /*4b10*/  LOP3.LUT R9, R9, 0xffff, RZ, 0xc0, !PT ;  /* 0x0000ffff09097812 */ /* 0x000fc400078ec0ff */
[----:B------:R-:W-:Y:S01]  /*4b20*/  LOP3.LUT R24, R5, 0xffff, RZ, 0xc0, !PT ;  /* 0x0000ffff05187812 */ /* 0x000fe200078ec0ff */
[----:B------:R-:W-:Y:S01]  /*4b30*/  FADD R5, R8, -1 ;  /* 0xbf80000008057421 */ /* 0x000fe20000000000 */
[----:B------:R-:W-:Y:S02]  /*4b40*/  PRMT R47, R10, 0x3340, R1 ;  /* 0x000033400a2f7816 */ /* 0x000fe40000000001 */
[----:B------:R-:W-:Y:S02]  /*4b50*/  LOP3.LUT R14, R14, 0xffff, RZ, 0xc0, !PT ;  /* 0x0000ffff0e0e7812 */ /* 0x000fe400078ec0ff */
[----:B------:R-:W-:Y:S02]  /*4b60*/  SHF.R.U32.HI R10, RZ, 0x8, R37 ;  /* 0x00000008ff0a7819 */ /* 0x000fe40000011625 */
[----:B------:R-:W-:Y:S01]  /*4b70*/  F2FP.SATFINITE.E4M3.F32.PACK_AB_MERGE_C R30, R30, R31, RZ ;  /* 0x0000001f1e1e723e */ /* 0x000fe200048070ff */
[----:B------:R-:W-:Y:S01]  /*4b80*/  IMAD R31, R12, 0x2, R29 ;  /* 0x000000020c1f7824 */ /* 0x000fe200078e021d */
[----:B------:R-:W-:Y:S01]  /*4b90*/  PRMT R24, R24, 0x3340, R9 ;  /* 0x0000334018187816 */ /* 0x000fe20000000009 */
[----:B------:R-:W-:Y:S01]  /*4ba0*/  IMAD.MOV.U32 R9, RZ, RZ, 0x3dc6b27f ;  /* 0x3dc6b27fff097424 */ /* 0x000fe200078e00ff */
[----:B------:R-:W-:Y:S01]  /*4bb0*/  PRMT R75, R14, 0x3340, R1 ;  /* 0x000033400e4b7816 */ /* 0x000fe20000000001 */
[----:B------:R-:W-:Y:S01]  /*4bc0*/  FADD R14, R11, -1 ;  /* 0xbf8000000b0e7421 */ /* 0x000fe20000000000 */
[----:B------:R-:W-:Y:S01]  /*4bd0*/  LOP3.LUT R10, R10, 0xffff, RZ, 0xc0, !PT ;  /* 0x0000ffff0a0a7812 */ /* 0x000fe200078ec0ff */
[----:B------:R-:W-:-:S02]  /*4be0*/  IMAD R35, R12, 0x2, R31 ;  /* 0x000000020c237824 */ /* 0x000fc400078e021f */
[CC--:B------:R-:W-:Y:S01]  /*4bf0*/  FFMA.FTZ R8, R5.reuse, R9.reuse, -0.16845393180847167969 ;  /* 0xbe2c7f3005087423 */ /* 0x0c0fe20000010009 */
[----:B------:R-:W-:Y:S01]  /*4c00*/  FFMA.FTZ R9, R14, R9, -0.16845393180847167969 ;  /* 0xbe2c7f300e097423 */ /* 0x000fe20000010009 */
[----:B------:R-:W-:Y:S01]  /*4c10*/  PRMT R15, R10, 0x3340, R1 ;  /* 0x000033400a0f7816 */ /* 0x000fe20000000001 */
[----:B------:R-:W-:Y:S01]  /*4c20*/  IMAD R37, R12, 0x2, R35 ;  /* 0x000000020c257824 */ /* 0x000fe200078e0223 */
[----:B------:R-:W-:Y:S01]  /*4c30*/  PRMT R69, R18, 0x5410, R47 ;  /* 0x0000541012457816 */ /* 0x000fe2000000002f */
[C---:B------:R-:W-:Y:S01]  /*4c40*/  FFMA.FTZ R8, R5.reuse, R8, 0.1716887056827545166 ;  /* 0x3e2fcf2a05087423 */ /* 0x040fe20000010008 */
[----:B------:R-:W-:Y:S01]  /*4c50*/  PRMT R15, R20, 0x5410, R15 ;  /* 0x00005410140f7816 */ /* 0x000fe2000000000f */
[----:B------:R-:W-:Y:S01]  /*4c60*/  FFMA.FTZ R9, R14, R9, 0.1716887056827545166 ;  /* 0x3e2fcf2a0e097423 */ /* 0x000fe20000010009 */
[----:B------:R-:W-:Y:S01]  /*4c70*/  LOP3.LUT R32, R32, 0xffff, RZ, 0xc0, !PT ;  /* 0x0000ffff20207812 */ /* 0x000fe200078ec0ff */
[----:B------:R-:W-:Y:S01]  /*4c80*/  IMAD R43, R12, 0x2, R37 ;  /* 0x000000020c2b7824 */ /* 0x000fe200078e0225 */
[----:B------:R-:W-:Y:S01]  /*4c90*/  LOP3.LUT R30, R30, 0xffff, RZ, 0xc0, !PT ;  /* 0x0000ffff1e1e7812 */ /* 0x000fe200078ec0ff */
[----:B------:R-:W-:Y:S01]  /*4ca0*/  FFMA.FTZ R8, R5, R8, -0.17900948226451873779 ;  /* 0xbe374e4305087423 */ /* 0x000fe20000010008 */
[--C-:B------:R-:W-:Y:S01]  /*4cb0*/  PRMT R68, R41, 0x4210, R32.reuse ;  /* 0x0000421029447816 */ /* 0x100fe20000000020 */
[----:B------:R-:W-:Y:S01]  /*4cc0*/  FFMA.FTZ R9, R14, R9, -0.17900948226451873779 ;  /* 0xbe374e430e097423 */ /* 0x000fe20000010009 */
[----:B------:R-:W-:Y:S01]  /*4cd0*/  PRMT R69, R69, 0x5210, R32 ;  /* 0x0000521045457816 */ /* 0x000fe20000000020 */
[----:B------:R-:W-:Y:S01]  /*4ce0*/  IMAD R45, R12, 0x2, R43 ;  /* 0x000000020c2d7824 */ /* 0x000fe200078e022b */
[--C-:B------:R-:W-:Y:S01]  /*4cf0*/  PRMT R70, R59, 0x4210, R30.reuse ;  /* 0x000042103b467816 */ /* 0x100fe2000000001e */
[----:B------:R-:W-:Y:S01]  /*4d00*/  FFMA.FTZ R8, R5, R8, 0.20512372255325317383 ;  /* 0x3e520bf405087423 */ /* 0x000fe20000010008 */
[----:B------:R-:W-:Y:S01]  /*4d10*/  PRMT R71, R15, 0x5210, R30 ;  /* 0x000052100f477816 */ /* 0x000fe2000000001e */
[----:B------:R-:W-:Y:S01]  /*4d20*/  FFMA.FTZ R9, R14, R9, 0.20512372255325317383 ;  /* 0x3e520bf40e097423 */ /* 0x000fe20000010009 */
[----:B------:R-:W-:-:S02]  /*4d30*/  IMAD R47, R12, 0x2, R45 ;  /* 0x000000020c2f7824 */ /* 0x000fc400078e022d */
[C---:B------:R-:W-:Y:S01]  /*4d40*/  FFMA.FTZ R8, R5.reuse, R8, -0.24046532809734344482 ;  /* 0xbe763c8b05087423 */ /* 0x040fe20000010008 */
[----:B------:R-:W-:Y:S01]  /*4d50*/  SHF.R.U32.HI R10, RZ, 0x8, R53 ;  /* 0x00000008ff0a7819 */ /* 0x000fe20000011635 */
[----:B------:R0:W-:Y:S01]  /*4d60*/  STSM.16.M88.4 [R3], R68 ;  /* 0x0000004403007844 */ /* 0x0001e20000000200 */
[----:B------:R-:W-:Y:S01]  /*4d70*/  FFMA.FTZ R9, R14, R9, -0.24046532809734344482 ;  /* 0xbe763c8b0e097423 */ /* 0x000fe20000010009 */
[----:B------:R-:W-:Y:S02]  /*4d80*/  IMAD R49, R12, 0x2, R47 ;  /* 0x000000020c317824 */ /* 0x000fe400078e022f */
[C---:B------:R-:W-:Y:S01]  /*4d90*/  FFMA.FTZ R8, R5.reuse, R8, 0.28857114911079406738 ;  /* 0x3e93bf9905087423 */ /* 0x040fe20000010008 */
[----:B------:R-:W-:Y:S01]  /*4da0*/  LOP3.LUT R10, R10, 0xffff, RZ, 0xc0, !PT ;  /* 0x0000ffff0a0a7812 */ /* 0x000fe200078ec0ff */
[----:B------:R-:W-:Y:S01]  /*4db0*/  FFMA.FTZ R9, R14, R9, 0.28857114911079406738 ;  /* 0x3e93bf990e097423 */ /* 0x000fe20000010009 */
[----:B------:R-:W-:Y:S02]  /*4dc0*/  IMAD R53, R12, 0x2, R49 ;  /* 0x000000020c357824 */ /* 0x000fe400078e0231 */
[----:B------:R-:W-:Y:S01]  /*4dd0*/  FFMA.FTZ R8, R5, R8, -0.36067417263984680176 ;  /* 0xbeb8aa4905087423 */ /* 0x000fe20000010008 */
[----:B------:R-:W-:Y:S01]  /*4de0*/  LOP3.LUT R50, R4, 0xff0, RZ, 0xc0, !PT ;  /* 0x00000ff004327812 */ /* 0x000fe200078ec0ff */
[----:B------:R-:W-:Y:S01]  /*4df0*/  FFMA.FTZ R9, R14, R9, -0.36067417263984680176 ;  /* 0xbeb8aa490e097423 */ /* 0x000fe20000010009 */
[----:B------:R-:W-:-:S02]  /*4e00*/  IMAD R55, R12, 0x2, R53 ;  /* 0x000000020c377824 */ /* 0x000fc400078e0235 */
[C---:B------:R-:W-:Y:S01]  /*4e10*/  FFMA.FTZ R8, R5.reuse, R8, 0.48089820146560668945 ;  /* 0x3ef6384a05087423 */ /* 0x040fe20000010008 */
[----:B------:R-:W-:Y:S01]  /*4e20*/  PRMT R73, R10, 0x3340, R1 ;  /* 0x000033400a497816 */ /* 0x000fe20000000001 */
[----:B------:R-:W-:Y:S01]  /*4e30*/  FFMA.FTZ R9, R14, R9, 0.48089820146560668945 ;  /* 0x3ef6384a0e097423 */ /* 0x000fe20000010009 */
[----:B------:R-:W-:Y:S02]  /*4e40*/  IMAD R57, R12, 0x2, R55 ;  /* 0x000000020c397824 */ /* 0x000fe400078e0237 */
[----:B------:R-:W-:Y:S01]  /*4e50*/  FFMA.FTZ R8, R5, R8, -0.72134751081466674805 ;  /* 0xbf38aa3b05087423 */ /* 0x000fe20000010008 */
[----:B------:R-:W-:Y:S01]  /*4e60*/  ISETP.GE.U32.AND P0, PT, R77, 0x7f800000, PT ;  /* 0x7f8000004d00780c */ /* 0x000fe20003f06070 */
[----:B------:R-:W-:Y:S01]  /*4e70*/  FFMA.FTZ R9, R14, R9, -0.72134751081466674805 ;  /* 0xbf38aa3b0e097423 */ /* 0x000fe20000010009 */
[----:B------:R-:W-:Y:S02]  /*4e80*/  IMAD R59, R12, 0x2, R57 ;  /* 0x000000020c3b7824 */ /* 0x000fe400078e0239 */
[----:B------:R-:W-:Y:S01]  /*4e90*/  FMUL R4, R5, R8 ;  /* 0x0000000805047220 */ /* 0x000fe20000400000 */
[----:B------:R-:W-:Y:S01]  /*4ea0*/  PRMT R85, R22, 0x5410, R73 ;  /* 0x0000541016557816 */ /* 0x000fe20000000049 */
[----:B------:R-:W-:Y:S01]  /*4eb0*/  FMUL R15, R14, R9 ;  /* 0x000000090e0f7220 */ /* 0x000fe20000400000 */
[----:B------:R-:W-:Y:S01]  /*4ec0*/  BAR.SYNC.DEFER_BLOCKING 0x0 ;  /* 0x0000000000007b1d */ /* 0x000fe20000010000 */
[----:B------:R-:W-:Y:S01]  /*4ed0*/  IMAD R61, R12, 0x2, R59 ;  /* 0x000000020c3d7824 */ /* 0x000fe200078e023b */
[----:B------:R-:W-:Y:S01]  /*4ee0*/  PRMT R24, R24, 0x5410, R75 ;  /* 0x0000541018187816 */ /* 0x000fe2000000004b */
[----:B------:R-:W-:Y:S01]  /*4ef0*/  FMUL R15, R14, R15 ;  /* 0x0000000f0e0f7220 */ /* 0x000fe20000400000 */
[----:B------:R-:W-:Y:S01]  /*4f00*/  LOP3.LUT R16, R16, 0xffff, RZ, 0xc0, !PT ;  /* 0x0000ffff10107812 */ /* 0x000fe200078ec0ff */
[----:B------:R-:W-:Y:S01]  /*4f10*/  IMAD R63, R12, 0x2, R61 ;  /* 0x000000020c3f7824 */ /* 0x000fe200078e023d */
[----:B------:R-:W-:Y:S01]  /*4f20*/  LOP3.LUT R17, R17, 0xffff, RZ, 0xc0, !PT ;  /* 0x0000ffff11117812 */ /* 0x000fe200078ec0ff */
[----:B------:R-:W-:Y:S01]  /*4f30*/  FFMA.FTZ R14, R14, 1.4426950216293334961, R15 ;  /* 0x3fb8aa3b0e0e7823 */ /* 0x000fe2000001000f */
[----:B------:R-:W-:Y:S01]  /*4f40*/  FMUL R4, R5, R4 ;  /* 0x0000000405047220 */ /* 0x000fe20000400000 */
[C---:B------:R-:W-:Y:S01]  /*4f50*/  IMAD R65, R12.reuse, 0x2, R63 ;  /* 0x000000020c417824 */ /* 0x040fe200078e023f */
[----:B------:R-:W-:Y:S01]  /*4f60*/  PRMT R84, R79, 0x4210, R16 ;  /* 0x000042104f547816 */ /* 0x000fe20000000010 */
[----:B------:R-:W-:Y:S01]  /*4f70*/  FADD R41, R13, R14 ;  /* 0x0000000e0d297221 */ /* 0x000fe20000000000 */
[----:B------:R-:W-:Y:S01]  /*4f80*/  PRMT R85, R85, 0x5210, R16 ;  /* 0x0000521055557816 */ /* 0x000fe20000000010 */
[----:B------:R-:W-:Y:S01]  /*4f90*/  IMAD R67, R12, 0x2, R65 ;  /* 0x000000020c437824 */ /* 0x000fe200078e0241 */
[--C-:B------:R-:W-:Y:S01]  /*4fa0*/  PRMT R86, R86, 0x4210, R17.reuse ;  /* 0x0000421056567816 */ /* 0x100fe20000000011 */
[----:B------:R-:W1:Y:S01]  /*4fb0*/  LDC.64 R14, c[0x0][0x228] ;  /* 0x00008a00ff0e7b82 */ /* 0x000e620000000a00 */
[----:B------:R-:W-:Y:S01]  /*4fc0*/  PRMT R87, R24, 0x5210, R17 ;  /* 0x0000521018577816 */ /* 0x000fe20000000011 */
[----:B0-----:R-:W-:Y:S01]  /*4fd0*/  IMAD R69, R12, 0x2, R67 ;  /* 0x000000020c457824 */ /* 0x001fe200078e0243 */
[----:B------:R-:W-:Y:S01]  /*4fe0*/  ISETP.GE.U32.AND P2, PT, R48, 0x7f800000, PT ;  /* 0x7f8000003000780c */ /* 0x000fe20003f46070 */
[----:B------:R-:W-:Y:S01]  /*4ff0*/  FFMA.FTZ R4, R5, 1.4426950216293334961, R4 ;  /* 0x3fb8aa3b05047823 */ /* 0x000fe20000010004 */
[----:B------:R-:W-:Y:S01]  /*5000*/  FSETP.NEU.AND P1, PT, R77, RZ, PT ;  /* 0x000000ff4d00720b */ /* 0x000fe20003f2d000 */
[----:B------:R-:W-:Y:S01]  /*5010*/  IMAD R71, R12, 0x2, R69 ;  /* 0x000000020c477824 */ /* 0x000fe200078e0245 */
[----:B------:R-:W-:Y:S01]  /*5020*/  LOP3.LUT R6, R6, 0x1f8, RZ, 0xc0, !PT ;  /* 0x000001f806067812 */ /* 0x000fe200078ec0ff */
[----:B------:R-:W-:Y:S01]  /*5030*/  FADD R7, R7, R4 ;  /* 0x0000000407077221 */ /* 0x000fe20000000000 */
[----:B------:R-:W0:Y:S01]  /*5040*/  LDS.128 R8, [R50+UR7] ;  /* 0x0000000732087984 */ /* 0x000e220008000c00 */
[----:B------:R-:W-:-:S02]  /*5050*/  IMAD R73, R12, 0x2, R71 ;  /* 0x000000020c497824 */ /* 0x000fc400078e0247 */
[----:B------:R-:W-:Y:S01]  /*5060*/  @P0 IMAD.MOV.U32 R4, RZ, RZ, 0x7f800000 ;  /* 0x7f800000ff040424 */ /* 0x000fe200078e00ff */
[----:B------:R-:W-:Y:S01]  /*5070*/  BAR.SYNC.DEFER_BLOCKING 0x0 ;  /* 0x0000000000007b1d */ /* 0x000fe20000010000 */
[----:B------:R-:W-:Y:S02]  /*5080*/  IMAD R75, R12, 0x2, R73 ;  /* 0x000000020c4b7824 */ /* 0x000fe400078e0249 */
[----:B------:R-:W-:Y:S01]  /*5090*/  @P0 FFMA.FTZ R7, R77, R4, +INF ;  /* 0x7f8000004d070423 */ /* 0x000fe20000010004 */
[----:B------:R-:W-:Y:S01]  /*50a0*/  @P2 IMAD.MOV.U32 R5, RZ, RZ, 0x7f800000 ;  /* 0x7f800000ff052424 */ /* 0x000fe200078e00ff */
[----:B------:R-:W-:Y:S01]  /*50b0*/  FSETP.NEU.AND P0, PT, R48, RZ, PT ;  /* 0x000000ff3000720b */ /* 0x000fe20003f0d000 */
[----:B------:R-:W-:Y:S02]  /*50c0*/  IMAD R77, R12, 0x2, R75 ;  /* 0x000000020c4d7824 */ /* 0x000fe400078e024b */
[----:B------:R-:W-:Y:S01]  /*50d0*/  @P2 FFMA.FTZ R41, R48, R5, +INF ;  /* 0x7f80000030292423 */ /* 0x000fe20000010005 */
[----:B------:R-:W-:Y:S01]  /*50e0*/  IMAD R5, R0, UR5, RZ ;  /* 0x0000000500057c24 */ /* 0x000fe2000f8e02ff */
[----:B------:R-:W-:Y:S01]  /*50f0*/  USHF.R.S32.HI UR5, URZ, 0x1f, UR4 ;  /* 0x0000001f3f057899 */ /* 0x000fe20008011404 */
[----:B------:R-:W-:-:S02]  /*5100*/  IMAD R79, R12, 0x2, R77 ;  /* 0x000000020c4f7824 */ /* 0x000fc400078e024d */
[----:B------:R-:W-:Y:S02]  /*5110*/  FSEL R41, R41, -INF , P0 ;  /* 0xff80000029297808 */ /* 0x000fe40000000000 */
[C---:B------:R-:W-:Y:S01]  /*5120*/  IMAD R81, R12.reuse, 0x2, R79 ;  /* 0x000000020c517824 */ /* 0x040fe200078e024f */
[----:B-1----:R-:W-:Y:S01]  /*5130*/  IADD3 R76, P2, P3, R5, UR4, R14 ;  /* 0x00000004054c7c10 */ /* 0x002fe2000fb5e00e */
[----:B------:R-:W-:Y:S01]  /*5140*/  ULDC UR4, c[0x0][0x27c] ;  /* 0x00009f0000047ab9 */ /* 0x000fe20000000800 */
[----:B------:R-:W-:Y:S01]  /*5150*/  SHF.R.S32.HI R4, RZ, 0x1f, R5 ;  /* 0x0000001fff047819 */ /* 0x000fe20000011405 */
[----:B------:R-:W-:Y:S01]  /*5160*/  IMAD R83, R12, 0x2, R81 ;  /* 0x000000020c537824 */ /* 0x000fe200078e0251 */
[----:B------:R-:W-:Y:S02]  /*5170*/  UIMAD UR4, UR14, UR4, URZ ;  /* 0x000000040e0472a4 */ /* 0x000fe4000f8e023f */
[----:B------:R-:W-:Y:S01]  /*5180*/  IADD3.X R78, R4, UR5, R15, P2, P3 ;  /* 0x00000005044e7c10 */ /* 0x000fe200097e640f */
[----:B------:R1:W-:Y:S01]  /*5190*/  STSM.16.M88.4 [R3], R84 ;  /* 0x0000005403007844 */ /* 0x0003e20000000200 */
[-C--:B------:R-:W-:Y:S01]  /*51a0*/  IADD3 R4, P4, R39, R76.reuse, RZ ;  /* 0x0000004c27047210 */ /* 0x080fe20007f9e0ff */
[----:B------:R-:W-:Y:S01]  /*51b0*/  USHF.L.U32 UR5, UR4, 0x2, URZ ;  /* 0x0000000204057899 */ /* 0x000fe2000800063f */
[----:B------:R-:W-:-:S02]  /*51c0*/  IADD3 R14, P2, R27, R76, RZ ;  /* 0x0000004c1b0e7210 */ /* 0x000fc40007f5e0ff */
[----:B------:R-:W-:Y:S02]  /*51d0*/  IADD3 R16, P3, R21, R76, RZ ;  /* 0x0000004c15107210 */ /* 0x000fe40007f7e0ff */
[----:B------:R-:W-:Y:S02]  /*51e0*/  LEA.HI.X.SX32 R5, R39, R78, 0x1, P4 ;  /* 0x0000004e27057211 */ /* 0x000fe400020f0eff */
[----:B------:R-:W-:Y:S02]  /*51f0*/  IADD3 R18, P4, R19, R76, RZ ;  /* 0x0000004c13127210 */ /* 0x000fe40007f9e0ff */
[----:B------:R-:W-:Y:S02]  /*5200*/  LEA.HI.X.SX32 R15, R27, R78, 0x1, P2 ;  /* 0x0000004e1b0f7211 */ /* 0x000fe400010f0eff */
[C---:B0-----:R-:W-:Y:S02]  /*5210*/  PRMT R91, R8.reuse, 0x7773, RZ ;  /* 0x00007773085b7816 */ /* 0x041fe400000000ff */
[----:B------:R-:W-:Y:S01]  /*5220*/  PRMT R99, R8, 0x7772, RZ ;  /* 0x0000777208637816 */ /* 0x000fe200000000ff */
[----:B-1----:R-:W-:Y:S01]  /*5230*/  IMAD R3, R12, 0x2, R83 ;  /* 0x000000020c037824 */ /* 0x002fe200078e0253 */
[----:B------:R-:W-:-:S02]  /*5240*/  PRMT R107, R8, 0x7771, RZ ;  /* 0x00007771086b7816 */ /* 0x000fc400000000ff */
[----:B------:R-:W-:Y:S01]  /*5250*/  PRMT R115, R8, 0x7770, RZ ;  /* 0x0000777008737816 */ /* 0x000fe200000000ff */
[----:B------:R-:W-:Y:S01]  /*5260*/  BAR.SYNC.DEFER_BLOCKING 0x0 ;  /* 0x0000000000007b1d */ /* 0x000fe20000010000 */
[C---:B------:R-:W-:Y:S02]  /*5270*/  PRMT R89, R9.reuse, 0x7773, RZ ;  /* 0x0000777309597816 */ /* 0x040fe400000000ff */
[C---:B------:R-:W-:Y:S02]  /*5280*/  PRMT R97, R9.reuse, 0x7772, RZ ;  /* 0x0000777209617816 */ /* 0x040fe400000000ff */
[C---:B------:R-:W-:Y:S02]  /*5290*/  PRMT R105, R9.reuse, 0x7771, RZ ;  /* 0x0000777109697816 */ /* 0x040fe400000000ff */
[----:B------:R-:W-:Y:S02]  /*52a0*/  PRMT R113, R9, 0x7770, RZ ;  /* 0x0000777009717816 */ /* 0x000fe400000000ff */
[----:B------:R-:W-:-:S02]  /*52b0*/  PRMT R87, R10, 0x7773, RZ ;  /* 0x000077730a577816 */ /* 0x000fc400000000ff */
[C---:B------:R-:W-:Y:S02]  /*52c0*/  PRMT R95, R10.reuse, 0x7772, RZ ;  /* 0x000077720a5f7816 */ /* 0x040fe400000000ff */
[C---:B------:R-:W-:Y:S02]  /*52d0*/  PRMT R103, R10.reuse, 0x7771, RZ ;  /* 0x000077710a677816 */ /* 0x040fe400000000ff */
[----:B------:R-:W-:Y:S02]  /*52e0*/  PRMT R111, R10, 0x7770, RZ ;  /* 0x000077700a6f7816 */ /* 0x000fe400000000ff */
[C---:B------:R-:W-:Y:S02]  /*52f0*/  PRMT R85, R11.reuse, 0x7773, RZ ;  /* 0x000077730b557816 */ /* 0x040fe400000000ff */
[C---:B------:R-:W-:Y:S02]  /*5300*/  PRMT R93, R11.reuse, 0x7772, RZ ;  /* 0x000077720b5d7816 */ /* 0x040fe400000000ff */
[----:B------:R-:W-:-:S02]  /*5310*/  PRMT R101, R11, 0x7771, RZ ;  /* 0x000077710b657816 */ /* 0x000fc400000000ff */
[----:B------:R-:W-:Y:S01]  /*5320*/  PRMT R109, R11, 0x7770, RZ ;  /* 0x000077700b6d7816 */ /* 0x000fe200000000ff */
[----:B------:R-:W-:Y:S01]  /*5330*/  STG.E.U8 desc[UR18][R4.64], R115 ;  /* 0x0000007304007986 */ /* 0x000fe2000c101112 */
[-C--:B------:R-:W-:Y:S02]  /*5340*/  IADD3 R12, P6, R33, R76.reuse, RZ ;  /* 0x0000004c210c7210 */ /* 0x080fe40007fde0ff */
[----:B------:R-:W-:Y:S01]  /*5350*/  IADD3 R22, P2, R25, R76, RZ ;  /* 0x0000004c19167210 */ /* 0x000fe20007f5e0ff */
[----:B------:R-:W0:Y:S01]  /*5360*/  LDS.128 R8, [R50+UR7] ;  /* 0x0000000732087984 */ /* 0x000e220008000c00 */
[----:B------:R-:W-:Y:S02]  /*5370*/  LEA.HI.X.SX32 R13, R33, R78, 0x1, P6 ;  /* 0x0000004e210d7211 */ /* 0x000fe400030f0eff */
[----:B------:R-:W-:Y:S02]  /*5380*/  IADD3 R20, P6, R23, R76, RZ ;  /* 0x0000004c17147210 */ /* 0x000fe40007fde0ff */
[----:B------:R-:W-:Y:S01]  /*5390*/  LEA.HI.X.SX32 R17, R21, R78, 0x1, P3 ;  /* 0x0000004e15117211 */ /* 0x000fe200018f0eff */
[----:B------:R-:W-:Y:S01]  /*53a0*/  STG.E.U8 desc[UR18][R12.64], R113 ;  /* 0x000000710c007986 */ /* 0x000fe2000c101112 */
[----:B------:R-:W-:-:S02]  /*53b0*/  IADD3 R24, P3, R29, R76, RZ ;  /* 0x0000004c1d187210 */ /* 0x000fc40007f7e0ff */
[-C--:B------:R-:W-:Y:S01]  /*53c0*/  LEA.HI.X.SX32 R19, R19, R78.reuse, 0x1, P4 ;  /* 0x0000004e13137211 */ /* 0x080fe200020f0eff */
[----:B------:R-:W-:Y:S01]  /*53d0*/  STG.E.U8 desc[UR18][R14.64], R111 ;  /* 0x0000006f0e007986 */ /* 0x000fe2000c101112 */
[----:B------:R-:W-:Y:S02]  /*53e0*/  LEA.HI.X.SX32 R21, R23, R78, 0x1, P6 ;  /* 0x0000004e17157211 */ /* 0x000fe400030f0eff */
[-C--:B------:R-:W-:Y:S01]  /*53f0*/  IADD3 R26, P4, R31, R76.reuse, RZ ;  /* 0x0000004c1f1a7210 */ /* 0x080fe20007f9e0ff */
[----:B------:R-:W-:Y:S01]  /*5400*/  STG.E.U8 desc[UR18][R16.64], R109 ;  /* 0x0000006d10007986 */ /* 0x000fe2000c101112 */
[----:B------:R-:W-:Y:S02]  /*5410*/  IADD3 R28, P6, R35, R76, RZ ;  /* 0x0000004c231c7210 */ /* 0x000fe40007fde0ff */
[----:B------:R-:W-:Y:S01]  /*5420*/  LEA.HI.X.SX32 R23, R25, R78, 0x1, P2 ;  /* 0x0000004e19177211 */ /* 0x000fe200010f0eff */
[----:B------:R-:W-:Y:S01]  /*5430*/  STG.E.U8 desc[UR18][R18.64], R107 ;  /* 0x0000006b12007986 */ /* 0x000fe2000c101112 */
[----:B------:R-:W-:-:S02]  /*5440*/  IADD3 R30, P2, R37, R76, RZ ;  /* 0x0000004c251e7210 */ /* 0x000fc40007f5e0ff */
[----:B------:R-:W-:Y:S01]  /*5450*/  LEA.HI.X.SX32 R25, R29, R78, 0x1, P3 ;  /* 0x0000004e1d197211 */ /* 0x000fe200018f0eff */
[----:B------:R-:W-:Y:S01]  /*5460*/  STG.E.U8 desc[UR18][R20.64], R105 ;  /* 0x0000006914007986 */ /* 0x000fe2000c101112 */
[----:B------:R-:W-:Y:S02]  /*5470*/  IADD3 R32, P3, R43, R76, RZ ;  /* 0x0000004c2b207210 */ /* 0x000fe40007f7e0ff */
[-C--:B------:R-:W-:Y:S01]  /*5480*/  LEA.HI.X.SX32 R27, R31, R78.reuse, 0x1, P4 ;  /* 0x0000004e1f1b7211 */ /* 0x080fe200020f0eff */
[----:B------:R-:W-:Y:S01]  /*5490*/  STG.E.U8 desc[UR18][R22.64], R103 ;  /* 0x0000006716007986 */ /* 0x000fe2000c101112 */
[----:B------:R-:W-:Y:S02]  /*54a0*/  LEA.HI.X.SX32 R29, R35, R78, 0x1, P6 ;  /* 0x0000004e231d7211 */ /* 0x000fe400030f0eff */
[----:B------:R-:W-:Y:S01]  /*54b0*/  IADD3 R36, P6, R47, R76, RZ ;  /* 0x0000004c2f247210 */ /* 0x000fe20007fde0ff */
[----:B------:R-:W-:Y:S01]  /*54c0*/  STG.E.U8 desc[UR18][R24.64], R101 ;  /* 0x0000006518007986 */ /* 0x000fe2000c101112 */
[----:B------:R-:W-:-:S02]  /*54d0*/  LEA.HI.X.SX32 R31, R37, R78, 0x1, P2 ;  /* 0x0000004e251f7211 */ /* 0x000fc400010f0eff */
[-C--:B------:R-:W-:Y:S01]  /*54e0*/  IADD3 R34, P4, R45, R76.reuse, RZ ;  /* 0x0000004c2d227210 */ /* 0x080fe20007f9e0ff */
[----:B------:R-:W-:Y:S01]  /*54f0*/  STG.E.U8 desc[UR18][R26.64], R99 ;  /* 0x000000631a007986 */ /* 0x000fe2000c101112 */
[----:B------:R-:W-:Y:S02]  /*5500*/  IADD3 R38, P2, R49, R76, RZ ;  /* 0x0000004c31267210 */ /* 0x000fe40007f5e0ff */
[----:B------:R-:W-:Y:S01]  /*5510*/  LEA.HI.X.SX32 R33, R43, R78, 0x1, P3 ;  /* 0x0000004e2b217211 */ /* 0x000fe200018f0eff */
[----:B------:R-:W-:Y:S01]  /*5520*/  STG.E.U8 desc[UR18][R28.64], R97 ;  /* 0x000000611c007986 */ /* 0x000fe2000c101112 */
[----:B------:R-:W-:Y:S02]  /*5530*/  IADD3 R42, P3, R53, R76, RZ ;  /* 0x0000004c352a7210 */ /* 0x000fe40007f7e0ff */
[-C--:B------:R-:W-:Y:S01]  /*5540*/  LEA.HI.X.SX32 R37, R47, R78.reuse, 0x1, P6 ;  /* 0x0000004e2f257211 */ /* 0x080fe200030f0eff */
[----:B------:R-:W-:Y:S01]  /*5550*/  STG.E.U8 desc[UR18][R30.64], R95 ;  /* 0x0000005f1e007986 */ /* 0x000fe2000c101112 */
[----:B------:R-:W-:-:S02]  /*5560*/  LEA.HI.X.SX32 R35, R45, R78, 0x1, P4 ;  /* 0x0000004e2d237211 */ /* 0x000fc400020f0eff */
[----:B------:R-:W-:Y:S01]  /*5570*/  IADD3 R46, P6, R57, R76, RZ ;  /* 0x0000004c392e7210 */ /* 0x000fe20007fde0ff */
[----:B------:R1:W-:Y:S01]  /*5580*/  STG.E.U8 desc[UR18][R32.64], R93 ;  /* 0x0000005d20007986 */ /* 0x0003e2000c101112 */
[----:B------:R-:W-:Y:S02]  /*5590*/  LEA.HI.X.SX32 R39, R49, R78, 0x1, P2 ;  /* 0x0000004e31277211 */ /* 0x000fe400010f0eff */
[-C--:B------:R-:W-:Y:S01]  /*55a0*/  IADD3 R44, P4, R55, R76.reuse, RZ ;  /* 0x0000004c372c7210 */ /* 0x080fe20007f9e0ff */
[----:B------:R-:W-:Y:S01]  /*55b0*/  STG.E.U8 desc[UR18][R34.64], R91 ;  /* 0x0000005b22007986 */ /* 0x000fe2000c101112 */
[----:B------:R-:W-:Y:S02]  /*55c0*/  IADD3 R48, P2, R59, R76, RZ ;  /* 0x0000004c3b307210 */ /* 0x000fe40007f5e0ff */
[----:B------:R-:W-:Y:S01]  /*55d0*/  LEA.HI.X.SX32 R43, R53, R78, 0x1, P3 ;  /* 0x0000004e352b7211 */ /* 0x000fe200018f0eff */
[----:B------:R-:W-:Y:S01]  /*55e0*/  STG.E.U8 desc[UR18][R36.64], R89 ;  /* 0x0000005924007986 */ /* 0x000fe2000c101112 */
[----:B------:R-:W-:-:S02]  /*55f0*/  IADD3 R52, P3, R61, R76, RZ ;  /* 0x0000004c3d347210 */ /* 0x000fc40007f7e0ff */
[-C--:B------:R-:W-:Y:S01]  /*5600*/  LEA.HI.X.SX32 R47, R57, R78.reuse, 0x1, P6 ;  /* 0x0000004e392f7211 */ /* 0x080fe200030f0eff */
[----:B------:R-:W-:Y:S01]  /*5610*/  STG.E.U8 desc[UR18][R38.64], R87 ;  /* 0x0000005726007986 */ /* 0x000fe2000c101112 */
[----:B------:R-:W-:Y:S01]  /*5620*/  LEA.HI.X.SX32 R45, R55, R78, 0x1, P4 ;  /* 0x0000004e372d7211 */ /* 0x000fe200020f0eff */
[----:B-1----:R-:W1:Y:S01]  /*5630*/  LDC.64 R32, c[0x0][0x230] ;  /* 0x00008c00ff207b82 */ /* 0x002e620000000a00 */
[----:B------:R-:W-:Y:S01]  /*5640*/  IADD3 R56, P6, R65, R76, RZ ;  /* 0x0000004c41387210 */ /* 0x000fe20007fde0ff */
[----:B------:R-:W-:Y:S01]  /*5650*/  STG.E.U8 desc[UR18][R42.64], R85 ;  /* 0x000000552a007986 */ /* 0x000fe2000c101112 */
[----:B------:R-:W-:Y:S02]  /*5660*/  LEA.HI.X.SX32 R49, R59, R78, 0x1, P2 ;  /* 0x0000004e3b317211 */ /* 0x000fe400010f0eff */
[-C--:B------:R-:W-:Y:S02]  /*5670*/  IADD3 R54, P4, R63, R76.reuse, RZ ;  /* 0x0000004c3f367210 */ /* 0x080fe40007f9e0ff */
[----:B------:R-:W-:-:S02]  /*5680*/  IADD3 R58, P2, R67, R76, RZ ;  /* 0x0000004c433a7210 */ /* 0x000fc40007f5e0ff */
[----:B------:R-:W-:Y:S02]  /*5690*/  LEA.HI.X.SX32 R53, R61, R78, 0x1, P3 ;  /* 0x0000004e3d357211 */ /* 0x000fe400018f0eff */
[----:B------:R-:W-:Y:S02]  /*56a0*/  IADD3 R60, P3, R69, R76, RZ ;  /* 0x0000004c453c7210 */ /* 0x000fe40007f7e0ff */
[-C--:B------:R-:W-:Y:S02]  /*56b0*/  LEA.HI.X.SX32 R57, R65, R78.reuse, 0x1, P6 ;  /* 0x0000004e41397211 */ /* 0x080fe400030f0eff */
[----:B------:R-:W-:Y:S02]  /*56c0*/  LEA.HI.X.SX32 R55, R63, R78, 0x1, P4 ;  /* 0x0000004e3f377211 */ /* 0x000fe400020f0eff */
[----:B------:R-:W-:Y:S02]  /*56d0*/  IADD3 R64, P6, R73, R76, RZ ;  /* 0x0000004c49407210 */ /* 0x000fe40007fde0ff */
[----:B------:R-:W-:-:S02]  /*56e0*/  LEA.HI.X.SX32 R59, R67, R78, 0x1, P2 ;  /* 0x0000004e433b7211 */ /* 0x000fc400010f0eff */
[-C--:B------:R-:W-:Y:S02]  /*56f0*/  IADD3 R62, P4, R71, R76.reuse, RZ ;  /* 0x0000004c473e7210 */ /* 0x080fe40007f9e0ff */
[----:B------:R-:W-:Y:S02]  /*5700*/  IADD3 R66, P2, R75, R76, RZ ;  /* 0x0000004c4b427210 */ /* 0x000fe40007f5e0ff */
[----:B------:R-:W-:Y:S02]  /*5710*/  LEA.HI.X.SX32 R61, R69, R78, 0x1, P3 ;  /* 0x0000004e453d7211 */ /* 0x000fe400018f0eff */
[----:B------:R-:W-:Y:S02]  /*5720*/  IADD3 R68, P3, R77, R76, RZ ;  /* 0x0000004c4d447210 */ /* 0x000fe40007f7e0ff */
[-C--:B------:R-:W-:Y:S02]  /*5730*/  LEA.HI.X.SX32 R65, R73, R78.reuse, 0x1, P6 ;  /* 0x0000004e49417211 */ /* 0x080fe400030f0eff */
[----:B------:R-:W-:-:S02]  /*5740*/  LEA.HI.X.SX32 R63, R71, R78, 0x1, P4 ;  /* 0x0000004e473f7211 */ /* 0x000fc400020f0eff */
[----:B------:R-:W-:Y:S02]  /*5750*/  IADD3 R72, P6, R81, R76, RZ ;  /* 0x0000004c51487210 */ /* 0x000fe40007fde0ff */
[----:B------:R-:W-:Y:S02]  /*5760*/  LEA.HI.X.SX32 R67, R75, R78, 0x1, P2 ;  /* 0x0000004e4b437211 */ /* 0x000fe400010f0eff */
[-C--:B------:R-:W-:Y:S02]  /*5770*/  IADD3 R70, P4, R79, R76.reuse, RZ ;  /* 0x0000004c4f467210 */ /* 0x080fe40007f9e0ff */
[----:B------:R-:W-:Y:S02]  /*5780*/  IADD3 R74, P2, R83, R76, RZ ;  /* 0x0000004c534a7210 */ /* 0x000fe40007f5e0ff */
[----:B------:R-:W-:Y:S02]  /*5790*/  LEA.HI.X.SX32 R69, R77, R78, 0x1, P3 ;  /* 0x0000004e4d457211 */ /* 0x000fe400018f0eff */
[----:B------:R-:W-:-:S02]  /*57a0*/  IADD3 R76, P3, R3, R76, RZ ;  /* 0x0000004c034c7210 */ /* 0x000fc40007f7e0ff */
[-C--:B------:R-:W-:Y:S02]  /*57b0*/  LEA.HI.X.SX32 R73, R81, R78.reuse, 0x1, P6 ;  /* 0x0000004e51497211 */ /* 0x080fe400030f0eff */
[----:B0-----:R-:W-:Y:S02]  /*57c0*/  PRMT R81, R8, 0x7770, RZ ;  /* 0x0000777008517816 */ /* 0x001fe400000000ff */
[----:B------:R-:W-:Y:S02]  /*57d0*/  LEA.HI.X.SX32 R77, R3, R78, 0x1, P3 ;  /* 0x0000004e034d7211 */ /* 0x000fe400018f0eff */
[C---:B------:R-:W-:Y:S01]  /*57e0*/  PRMT R15, R9.reuse, 0x7773, RZ ;  /* 0x00007773090f7816 */ /* 0x040fe200000000ff */
[----:B------:R-:W-:Y:S01]  /*57f0*/  STG.E.U8 desc[UR18][R44.64], R81 ;  /* 0x000000512c007986 */ /* 0x000fe2000c101112 */
[C---:B------:R-:W-:Y:S02]  /*5800*/  PRMT R19, R9.reuse, 0x7772, RZ ;  /* 0x0000777209137816 */ /* 0x040fe400000000ff */
[----:B------:R-:W-:-:S02]  /*5810*/  PRMT R27, R9, 0x7771, RZ ;  /* 0x00007771091b7816 */ /* 0x000fc400000000ff */
[----:B------:R-:W-:Y:S02]  /*5820*/  PRMT R31, R9, 0x7770, RZ ;  /* 0x00007770091f7816 */ /* 0x000fe400000000ff */
[----:B------:R-:W-:Y:S02]  /*5830*/  PRMT R29, R10, 0x7770, RZ ;  /* 0x000077700a1d7816 */ /* 0x000fe400000000ff */
[C---:B------:R-:W-:Y:S01]  /*5840*/  PRMT R3, R11.reuse, 0x7773, RZ ;  /* 0x000077730b037816 */ /* 0x040fe200000000ff */
[----:B------:R-:W-:Y:S01]  /*5850*/  STG.E.U8 desc[UR18][R46.64], R31 ;  /* 0x0000001f2e007986 */ /* 0x000fe2000c101112 */
[C---:B------:R-:W-:Y:S02]  /*5860*/  PRMT R9, R11.reuse, 0x7772, RZ ;  /* 0x000077720b097816 */ /* 0x040fe400000000ff */
[----:B------:R-:W-:Y:S01]  /*5870*/  PRMT R23, R11, 0x7771, RZ ;  /* 0x000077710b177816 */ /* 0x000fe200000000ff */
[----:B------:R-:W-:Y:S01]  /*5880*/  STG.E.U8 desc[UR18][R48.64], R29 ;  /* 0x0000001d30007986 */ /* 0x000fe2000c101112 */
[----:B------:R-:W-:-:S02]  /*5890*/  LEA.HI.X.SX32 R71, R79, R78, 0x1, P4 ;  /* 0x0000004e4f477211 */ /* 0x000fc400020f0eff */
[----:B------:R-:W-:Y:S02]  /*58a0*/  PRMT R11, R11, 0x7770, RZ ;  /* 0x000077700b0b7816 */ /* 0x000fe400000000ff */
[----:B------:R-:W-:Y:S02]  /*58b0*/  PRMT R79, R8, 0x7771, RZ ;  /* 0x00007771084f7816 */ /* 0x000fe400000000ff */
[----:B------:R-:W-:Y:S01]  /*58c0*/  PRMT R25, R10, 0x7771, RZ ;  /* 0x000077710a197816 */ /* 0x000fe200000000ff */
[----:B------:R0:W-:Y:S01]  /*58d0*/  STG.E.U8 desc[UR18][R52.64], R11 ;  /* 0x0000000b34007986 */ /* 0x0001e2000c101112 */
[----:B------:R-:W-:Y:S02]  /*58e0*/  PRMT R21, R8, 0x7772, RZ ;  /* 0x0000777208157816 */ /* 0x000fe400000000ff */
[----:B------:R-:W-:Y:S01]  /*58f0*/  PRMT R5, R10, 0x7772, RZ ;  /* 0x000077720a057816 */ /* 0x000fe200000000ff */
[----:B------:R-:W-:Y:S01]  /*5900*/  STG.E.U8 desc[UR18][R54.64], R79 ;  /* 0x0000004f36007986 */ /* 0x000fe2000c101112 */
[----:B------:R-:W-:-:S02]  /*5910*/  PRMT R17, R8, 0x7773, RZ ;  /* 0x0000777308117816 */ /* 0x000fc400000000ff */
[----:B------:R-:W-:Y:S01]  /*5920*/  LEA.HI.X.SX32 R75, R83, R78, 0x1, P2 ;  /* 0x0000004e534b7211 */ /* 0x000fe200010f0eff */
[----:B------:R-:W-:Y:S01]  /*5930*/  STG.E.U8 desc[UR18][R56.64], R27 ;  /* 0x0000001b38007986 */ /* 0x000fe2000c101112 */
[----:B------:R-:W-:Y:S02]  /*5940*/  PRMT R13, R10, 0x7773, RZ ;  /* 0x000077730a0d7816 */ /* 0x000fe400000000ff */
[----:B------:R-:W-:Y:S01]  /*5950*/  FSEL R8, R7, -INF , P1 ;  /* 0xff80000007087808 */ /* 0x000fe20000800000 */
[----:B------:R-:W-:Y:S01]  /*5960*/  STG.E.U8 desc[UR18][R58.64], R25 ;  /* 0x000000193a007986 */ /* 0x000fe2000c101112 */
[C---:B0-----:R-:W-:Y:S02]  /*5970*/  IMAD.SHL.U32 R11, R0.reuse, 0x4, RZ ;  /* 0x00000004000b7824 */ /* 0x041fe400078e00ff */
[----:B------:R-:W-:Y:S01]  /*5980*/  IMAD.HI R0, R0, 0x4, RZ ;  /* 0x0000000400007827 */ /* 0x000fe200078e02ff */
[----:B------:R-:W-:Y:S03]  /*5990*/  STG.E.U8 desc[UR18][R60.64], R23 ;  /* 0x000000173c007986 */ /* 0x000fe6000c101112 */
[----:B------:R-:W-:Y:S01]  /*59a0*/  FFMA R8, R8, 0.69314718246459960938, R51 ;  /* 0x3f31721808087823 */ /* 0x000fe20000000033 */
[----:B-1----:R-:W-:Y:S01]  /*59b0*/  IADD3 R4, P0, P1, R11, UR5, R32 ;  /* 0x000000050b047c10 */ /* 0x002fe2000f91e020 */
[----:B------:R-:W-:Y:S01]  /*59c0*/  UIMAD.WIDE UR4, UR4, 0x4, URZ ;  /* 0x00000004040478a5 */ /* 0x000fe2000f8e023f */
[----:B------:R-:W-:Y:S04]  /*59d0*/  STG.E.U8 desc[UR18][R62.64], R21 ;  /* 0x000000153e007986 */ /* 0x000fe8000c101112 */
[----:B------:R-:W-:Y:S04]  /*59e0*/  STG.E.U8 desc[UR18][R64.64], R19 ;  /* 0x0000001340007986 */ /* 0x000fe8000c101112 */
[----:B------:R0:W-:Y:S04]  /*59f0*/  STG.E.U8 desc[UR18][R66.64], R5 ;  /* 0x0000000542007986 */ /* 0x0001e8000c101112 */
[----:B------:R1:W-:Y:S04]  /*5a00*/  STG.E.U8 desc[UR18][R68.64], R9 ;  /* 0x0000000944007986 */ /* 0x0003e8000c101112 */
[----:B------:R2:W-:Y:S04]  /*5a10*/  STG.E.U8 desc[UR18][R70.64], R17 ;  /* 0x0000001146007986 */ /* 0x0005e8000c101112 */
[----:B------:R2:W-:Y:S01]  /*5a20*/  STG.E.U8 desc[UR18][R72.64], R15 ;  /* 0x0000000f48007986 */ /* 0x0005e2000c101112 */
[----:B0-----:R-:W-:-:S03]  /*5a30*/  IADD3.X R5, R0, UR5, R33, P0, P1 ;  /* 0x0000000500057c10 */ /* 0x001fc600087e2421 */
[----:B------:R2:W-:Y:S01]  /*5a40*/  STG.E.U8 desc[UR18][R74.64], R13 ;  /* 0x0000000d4a007986 */ /* 0x0005e2000c101112 */
[----:B-1----:R-:W-:-:S03]  /*5a50*/  FFMA R9, R41, 0.69314718246459960938, R40 ;  /* 0x3f31721829097823 */ /* 0x002fc60000000028 */
[----:B------:R2:W-:Y:S01]  /*5a60*/  STG.E.U8 desc[UR18][R76.64], R3 ;  /* 0x000000034c007986 */ /* 0x0005e2000c101112 */
[----:B------:R-:W-:Y:S06]  /*5a70*/  BAR.SYNC.DEFER_BLOCKING 0x0 ;  /* 0x0000000000007b1d */ /* 0x000fec0000010000 */
[----:B------:R2:W-:Y:S02]  /*5a80*/  STS.64 [R6+UR7], R8 ;  /* 0x0000000806007988 */ /* 0x0005e40008000a07 */
[----:B------:R-:W-:Y:S06]  /*5a90*/  BAR.SYNC.DEFER_BLOCKING 0x0 ;  /* 0x0000000000007b1d */ /* 0x000fec0000010000 */
[----:B------:R-:W-:Y:S05]  /*5aa0*/  @P5 EXIT ;  /* 0x000000000000594d */ /* 0x000fea0003800000 */
[----:B--2---:R-:W0:Y:S04]  /*5ab0*/  LDS R3, [R2] ;  /* 0x0000000002037984 */ /* 0x004e280000000800 */
[----:B0-----:R-:W-:Y:S01]  /*5ac0*/  STG.E desc[UR18][R4.64], R3 ;  /* 0x0000000304007986 */ /* 0x001fe2000c101912 */
[----:B------:R-:W-:Y:S05]  /*5ad0*/  EXIT ;  /* 0x000000000000794d */ /* 0x000fea0003800000 */
.L_x_2:
[----:B------:R-:W-:-:S00]  /*5ae0*/  BRA `(.L_x_2) ;  /* 0xfffffffc00fc7947 */ /* 0x000fc0000383ffff */
[----:B------:R-:W-:-:S00]  /*5af0*/  NOP ;  /* 0x0000000000007918 */ /* 0x000fc00000000000 */
        /* <DEDUP_REMOVED lines=8> */
.L_x_3:


//--------------------- .nv.global.init           --------------------------
	.section	.nv.global.init,"aw",@progbits
.nv.global.init:
	.type		_$_str,@object
	.size		_$_str,(.L_0 - _$_str)
_$_str:
        /*0000*/ 	.byte	0x5f, 0x5f, 0x43, 0x55, 0x44, 0x41, 0x5f, 0x46, 0x54, 0x5a, 0x00
.L_0:


//--------------------- .nv.shared.attn_fwd       --------------------------
	.section	.nv.shared.attn_fwd,"aw",@nobits
	.sectionflags	@""
	.align	16
	.zero		1024


//--------------------- .nv.shared.reserved.0     --------------------------
	.section	.nv.shared.reserved.0,"aw",@nobits
	.weak		__nv_reservedSMEM_offset_0_alias
	.size		__nv_reservedSMEM_offset_0_alias, 0, 0
	.other		__nv_reservedSMEM_offset_0_alias,@"STO_CUDA_RESERVED_SHARED STV_DEFAULT"
__nv_reservedSMEM_offset_0_alias:
	.zero		0


//--------------------- .nv.constant0.attn_fwd    --------------------------
	.section	.nv.constant0.attn_fwd,"a",@progbits
	.sectionflags	@""
	.align	4
.nv.constant0.attn_fwd:
	.zero		664


//--------------------- SYMBOLS --------------------------

	.type		.nv.reservedSmem.offset0,@object
	.size		.nv.reservedSmem.offset0,0x4
